//
// Generated by NVIDIA NVVM Compiler
//
// Compiler Build ID: CL-36424714
// Cuda compilation tools, release 13.0, V13.0.88
// Based on NVVM 20.0.0
//

.version 9.0
.target sm_100
.address_size 64


.entry _ZN36_GLOBAL__N__5bcc8037_4_k_cu_d439a41317sgd_update_kernelEPfPKfS0_lfffif(
	.param .u64 .ptr .align 1 _ZN36_GLOBAL__N__5bcc8037_4_k_cu_d439a41317sgd_update_kernelEPfPKfS0_lfffif_param_0,
	.param .u64 .ptr .align 1 _ZN36_GLOBAL__N__5bcc8037_4_k_cu_d439a41317sgd_update_kernelEPfPKfS0_lfffif_param_1,
	.param .u64 .ptr .align 1 _ZN36_GLOBAL__N__5bcc8037_4_k_cu_d439a41317sgd_update_kernelEPfPKfS0_lfffif_param_2,
	.param .u64 _ZN36_GLOBAL__N__5bcc8037_4_k_cu_d439a41317sgd_update_kernelEPfPKfS0_lfffif_param_3,
	.param .f32 _ZN36_GLOBAL__N__5bcc8037_4_k_cu_d439a41317sgd_update_kernelEPfPKfS0_lfffif_param_4,
	.param .f32 _ZN36_GLOBAL__N__5bcc8037_4_k_cu_d439a41317sgd_update_kernelEPfPKfS0_lfffif_param_5,
	.param .f32 _ZN36_GLOBAL__N__5bcc8037_4_k_cu_d439a41317sgd_update_kernelEPfPKfS0_lfffif_param_6,
	.param .u32 _ZN36_GLOBAL__N__5bcc8037_4_k_cu_d439a41317sgd_update_kernelEPfPKfS0_lfffif_param_7,
	.param .f32 _ZN36_GLOBAL__N__5bcc8037_4_k_cu_d439a41317sgd_update_kernelEPfPKfS0_lfffif_param_8
)
{
	.reg .pred 	%p<10>;
	.reg .b32 	%r<14>;
	.reg .b32 	%f<24>;
	.reg .b64 	%rd<22>;

	ld.param.u64 	%rd11, [_ZN36_GLOBAL__N__5bcc8037_4_k_cu_d439a41317sgd_update_kernelEPfPKfS0_lfffif_param_0];
	ld.param.u64 	%rd12, [_ZN36_GLOBAL__N__5bcc8037_4_k_cu_d439a41317sgd_update_kernelEPfPKfS0_lfffif_param_1];
	ld.param.u64 	%rd9, [_ZN36_GLOBAL__N__5bcc8037_4_k_cu_d439a41317sgd_update_kernelEPfPKfS0_lfffif_param_2];
	ld.param.u64 	%rd10, [_ZN36_GLOBAL__N__5bcc8037_4_k_cu_d439a41317sgd_update_kernelEPfPKfS0_lfffif_param_3];
	ld.param.f32 	%f2, [_ZN36_GLOBAL__N__5bcc8037_4_k_cu_d439a41317sgd_update_kernelEPfPKfS0_lfffif_param_4];
	ld.param.f32 	%f3, [_ZN36_GLOBAL__N__5bcc8037_4_k_cu_d439a41317sgd_update_kernelEPfPKfS0_lfffif_param_5];
	ld.param.f32 	%f4, [_ZN36_GLOBAL__N__5bcc8037_4_k_cu_d439a41317sgd_update_kernelEPfPKfS0_lfffif_param_6];
	ld.param.u32 	%r8, [_ZN36_GLOBAL__N__5bcc8037_4_k_cu_d439a41317sgd_update_kernelEPfPKfS0_lfffif_param_7];
	ld.param.f32 	%f5, [_ZN36_GLOBAL__N__5bcc8037_4_k_cu_d439a41317sgd_update_kernelEPfPKfS0_lfffif_param_8];
	cvta.to.global.u64 	%rd1, %rd12;
	cvta.to.global.u64 	%rd2, %rd11;
	mov.u32 	%r9, %ctaid.x;
	mov.u32 	%r1, %ntid.x;
	mov.u32 	%r10, %tid.x;
	mad.lo.s32 	%r12, %r9, %r1, %r10;
	cvt.s64.s32 	%rd20, %r12;
	setp.le.s64 	%p1, %rd10, %rd20;
	@%p1 bra 	$L__BB0_5;
	setp.gt.f32 	%p2, %f3, 0f00000000;
	setp.ne.s64 	%p3, %rd9, 0;
	and.pred  	%p4, %p3, %p2;
	mov.u32 	%r11, %nctaid.x;
	mul.lo.s32 	%r3, %r1, %r11;
	@%p4 bra 	$L__BB0_2;
	bra.uni 	$L__BB0_4;
$L__BB0_2:
	cvta.to.global.u64 	%rd4, %rd9;
	mov.f32 	%f12, 0f3F800000;
	sub.f32 	%f1, %f12, %f4;
$L__BB0_3:
	setp.eq.s32 	%p7, %r8, 0;
	setp.neu.f32 	%p8, %f5, 0f00000000;
	shl.b64 	%rd16, %rd20, 2;
	add.s64 	%rd17, %rd2, %rd16;
	ld.global.f32 	%f13, [%rd17];
	add.s64 	%rd18, %rd1, %rd16;
	ld.global.nc.f32 	%f14, [%rd18];
	fma.rn.f32 	%f15, %f5, %f13, %f14;
	selp.f32 	%f16, %f15, %f14, %p8;
	add.s64 	%rd19, %rd4, %rd16;
	ld.global.f32 	%f17, [%rd19];
	mul.f32 	%f18, %f3, %f17;
	fma.rn.f32 	%f19, %f1, %f16, %f18;
	st.global.f32 	[%rd19], %f19;
	fma.rn.f32 	%f20, %f3, %f19, %f16;
	selp.f32 	%f21, %f19, %f20, %p7;
	mul.f32 	%f22, %f2, %f21;
	sub.f32 	%f23, %f13, %f22;
	st.global.f32 	[%rd17], %f23;
	add.s32 	%r12, %r12, %r3;
	cvt.s64.s32 	%rd20, %r12;
	setp.gt.s64 	%p9, %rd10, %rd20;
	@%p9 bra 	$L__BB0_3;
	bra.uni 	$L__BB0_5;
$L__BB0_4:
	setp.neu.f32 	%p5, %f5, 0f00000000;
	shl.b64 	%rd13, %rd20, 2;
	add.s64 	%rd14, %rd2, %rd13;
	ld.global.f32 	%f6, [%rd14];
	add.s64 	%rd15, %rd1, %rd13;
	ld.global.nc.f32 	%f7, [%rd15];
	fma.rn.f32 	%f8, %f5, %f6, %f7;
	selp.f32 	%f9, %f8, %f7, %p5;
	mul.f32 	%f10, %f2, %f9;
	sub.f32 	%f11, %f6, %f10;
	st.global.f32 	[%rd14], %f11;
	add.s32 	%r12, %r12, %r3;
	cvt.s64.s32 	%rd20, %r12;
	setp.gt.s64 	%p6, %rd10, %rd20;
	@%p6 bra 	$L__BB0_4;
$L__BB0_5:
	ret;

}
.entry _ZN36_GLOBAL__N__5bcc8037_4_k_cu_d439a41319adamw_update_kernelEPfPKfS0_S0_lfffffii(
	.param .u64 .ptr .align 1 _ZN36_GLOBAL__N__5bcc8037_4_k_cu_d439a41319adamw_update_kernelEPfPKfS0_S0_lfffffii_param_0,
	.param .u64 .ptr .align 1 _ZN36_GLOBAL__N__5bcc8037_4_k_cu_d439a41319adamw_update_kernelEPfPKfS0_S0_lfffffii_param_1,
	.param .u64 .ptr .align 1 _ZN36_GLOBAL__N__5bcc8037_4_k_cu_d439a41319adamw_update_kernelEPfPKfS0_S0_lfffffii_param_2,
	.param .u64 .ptr .align 1 _ZN36_GLOBAL__N__5bcc8037_4_k_cu_d439a41319adamw_update_kernelEPfPKfS0_S0_lfffffii_param_3,
	.param .u64 _ZN36_GLOBAL__N__5bcc8037_4_k_cu_d439a41319adamw_update_kernelEPfPKfS0_S0_lfffffii_param_4,
	.param .f32 _ZN36_GLOBAL__N__5bcc8037_4_k_cu_d439a41319adamw_update_kernelEPfPKfS0_S0_lfffffii_param_5,
	.param .f32 _ZN36_GLOBAL__N__5bcc8037_4_k_cu_d439a41319adamw_update_kernelEPfPKfS0_S0_lfffffii_param_6,
	.param .f32 _ZN36_GLOBAL__N__5bcc8037_4_k_cu_d439a41319adamw_update_kernelEPfPKfS0_S0_lfffffii_param_7,
	.param .f32 _ZN36_GLOBAL__N__5bcc8037_4_k_cu_d439a41319adamw_update_kernelEPfPKfS0_S0_lfffffii_param_8,
	.param .f32 _ZN36_GLOBAL__N__5bcc8037_4_k_cu_d439a41319adamw_update_kernelEPfPKfS0_S0_lfffffii_param_9,
	.param .u32 _ZN36_GLOBAL__N__5bcc8037_4_k_cu_d439a41319adamw_update_kernelEPfPKfS0_S0_lfffffii_param_10,
	.param .u32 _ZN36_GLOBAL__N__5bcc8037_4_k_cu_d439a41319adamw_update_kernelEPfPKfS0_S0_lfffffii_param_11
)
{
	.reg .pred 	%p<48>;
	.reg .b32 	%r<40>;
	.reg .b32 	%f<183>;
	.reg .b64 	%rd<23>;

	ld.param.u64 	%rd11, [_ZN36_GLOBAL__N__5bcc8037_4_k_cu_d439a41319adamw_update_kernelEPfPKfS0_S0_lfffffii_param_4];
	ld.param.f32 	%f24, [_ZN36_GLOBAL__N__5bcc8037_4_k_cu_d439a41319adamw_update_kernelEPfPKfS0_S0_lfffffii_param_5];
	ld.param.f32 	%f25, [_ZN36_GLOBAL__N__5bcc8037_4_k_cu_d439a41319adamw_update_kernelEPfPKfS0_S0_lfffffii_param_6];
	ld.param.f32 	%f26, [_ZN36_GLOBAL__N__5bcc8037_4_k_cu_d439a41319adamw_update_kernelEPfPKfS0_S0_lfffffii_param_7];
	ld.param.f32 	%f28, [_ZN36_GLOBAL__N__5bcc8037_4_k_cu_d439a41319adamw_update_kernelEPfPKfS0_S0_lfffffii_param_9];
	ld.param.u32 	%r6, [_ZN36_GLOBAL__N__5bcc8037_4_k_cu_d439a41319adamw_update_kernelEPfPKfS0_S0_lfffffii_param_10];
	ld.param.u32 	%r7, [_ZN36_GLOBAL__N__5bcc8037_4_k_cu_d439a41319adamw_update_kernelEPfPKfS0_S0_lfffffii_param_11];
	setp.eq.s32 	%p1, %r6, 0;
	mov.f32 	%f181, 0f3F800000;
	mov.f32 	%f179, 0f3F800000;
	mov.f32 	%f182, %f181;
	@%p1 bra 	$L__BB1_18;
	cvt.rn.f32.s32 	%f1, %r7;
	mul.f32 	%f31, %f1, 0f3F000000;
	cvt.rzi.f32.f32 	%f32, %f31;
	add.f32 	%f33, %f32, %f32;
	sub.f32 	%f34, %f1, %f33;
	abs.f32 	%f2, %f34;
	abs.f32 	%f3, %f25;
	setp.lt.f32 	%p2, %f3, 0f00800000;
	mul.f32 	%f35, %f3, 0f4B800000;
	selp.f32 	%f36, %f35, %f3, %p2;
	selp.f32 	%f37, 0fC1C00000, 0f00000000, %p2;
	mov.b32 	%r8, %f36;
	add.s32 	%r9, %r8, -1060439283;
	and.b32  	%r10, %r9, -8388608;
	sub.s32 	%r11, %r8, %r10;
	mov.b32 	%f38, %r11;
	cvt.rn.f32.s32 	%f39, %r10;
	fma.rn.f32 	%f40, %f39, 0f34000000, %f37;
	add.f32 	%f41, %f38, 0fBF800000;
	add.f32 	%f42, %f38, 0f3F800000;
	rcp.approx.ftz.f32 	%f43, %f42;
	add.f32 	%f44, %f41, %f41;
	mul.f32 	%f45, %f44, %f43;
	mul.f32 	%f46, %f45, %f45;
	sub.f32 	%f47, %f41, %f45;
	add.f32 	%f48, %f47, %f47;
	neg.f32 	%f49, %f45;
	fma.rn.f32 	%f50, %f49, %f41, %f48;
	mul.rn.f32 	%f51, %f43, %f50;
	fma.rn.f32 	%f52, %f46, 0f3A2C32E4, 0f3B52E7DB;
	fma.rn.f32 	%f53, %f52, %f46, 0f3C93BB73;
	fma.rn.f32 	%f54, %f53, %f46, 0f3DF6384F;
	mul.rn.f32 	%f55, %f54, %f46;
	fma.rn.f32 	%f56, %f45, 0f3FB8AA3B, %f40;
	sub.f32 	%f57, %f40, %f56;
	fma.rn.f32 	%f58, %f45, 0f3FB8AA3B, %f57;
	fma.rn.f32 	%f59, %f51, 0f3FB8AA3B, %f58;
	fma.rn.f32 	%f60, %f45, 0f32A55E34, %f59;
	mul.f32 	%f61, %f55, 0f40400000;
	fma.rn.f32 	%f62, %f61, %f51, %f60;
	fma.rn.f32 	%f63, %f55, %f45, %f62;
	add.rn.f32 	%f64, %f56, %f63;
	neg.f32 	%f65, %f56;
	add.rn.f32 	%f66, %f64, %f65;
	neg.f32 	%f67, %f66;
	add.rn.f32 	%f68, %f63, %f67;
	mul.rn.f32 	%f69, %f64, %f1;
	neg.f32 	%f70, %f69;
	fma.rn.f32 	%f71, %f64, %f1, %f70;
	fma.rn.f32 	%f72, %f68, %f1, %f71;
	cvt.rni.f32.f32 	%f73, %f69;
	sub.f32 	%f74, %f69, %f73;
	add.f32 	%f75, %f74, %f72;
	fma.rn.f32 	%f76, %f75, 0f391FCB8E, 0f3AAF85ED;
	fma.rn.f32 	%f77, %f76, %f75, 0f3C1D9856;
	fma.rn.f32 	%f78, %f77, %f75, 0f3D6357BB;
	fma.rn.f32 	%f79, %f78, %f75, 0f3E75FDEC;
	fma.rn.f32 	%f80, %f79, %f75, 0f3F317218;
	fma.rn.f32 	%f81, %f80, %f75, 0f3F800000;
	cvt.rzi.s32.f32 	%r12, %f73;
	setp.gt.f32 	%p3, %f73, 0f00000000;
	selp.b32 	%r13, 0, -2097152000, %p3;
	add.s32 	%r14, %r13, 2130706432;
	mov.b32 	%f82, %r14;
	mul.f32 	%f83, %f81, %f82;
	shl.b32 	%r15, %r12, 23;
	sub.s32 	%r16, %r15, %r13;
	mov.b32 	%f84, %r16;
	mul.f32 	%f85, %f83, %f84;
	abs.f32 	%f86, %f69;
	setp.gt.f32 	%p4, %f86, 0f43180000;
	setp.lt.f32 	%p5, %f69, 0f00000000;
	selp.f32 	%f87, 0f00000000, 0f7F800000, %p5;
	selp.f32 	%f4, %f87, %f85, %p4;
	setp.eq.f32 	%p6, %f25, 0f3F800000;
	setp.eq.s32 	%p7, %r7, 0;
	or.pred  	%p8, %p6, %p7;
	@%p8 bra 	$L__BB1_9;
	setp.num.f32 	%p9, %f3, %f3;
	abs.f32 	%f88, %f1;
	setp.num.f32 	%p10, %f88, %f88;
	and.pred  	%p11, %p9, %p10;
	@%p11 bra 	$L__BB1_4;
	add.rn.f32 	%f179, %f25, %f1;
	bra.uni 	$L__BB1_9;
$L__BB1_4:
	setp.neu.f32 	%p12, %f25, 0f00000000;
	setp.neu.f32 	%p13, %f3, 0f7F800000;
	and.pred  	%p14, %p12, %p13;
	@%p14 bra 	$L__BB1_6;
	setp.neu.f32 	%p20, %f2, 0f3F800000;
	add.f32 	%f91, %f25, %f25;
	mov.b32 	%r17, %f91;
	setp.lt.s32 	%p21, %r7, 0;
	xor.b32  	%r18, %r17, 2139095040;
	selp.b32 	%r19, %r18, %r17, %p21;
	and.b32  	%r20, %r19, 2147483647;
	selp.b32 	%r21, %r20, %r19, %p20;
	mov.b32 	%f179, %r21;
	bra.uni 	$L__BB1_9;
$L__BB1_6:
	setp.eq.f32 	%p15, %f25, 0fBF800000;
	setp.eq.f32 	%p16, %f88, 0f7F800000;
	and.pred  	%p17, %p15, %p16;
	@%p17 bra 	$L__BB1_9;
	setp.geu.f32 	%p18, %f25, 0f00000000;
	mov.f32 	%f179, %f4;
	@%p18 bra 	$L__BB1_9;
	setp.neu.f32 	%p19, %f2, 0f3F800000;
	neg.f32 	%f90, %f4;
	selp.f32 	%f179, %f4, %f90, %p19;
$L__BB1_9:
	setp.eq.s32 	%p22, %r7, 0;
	abs.f32 	%f10, %f26;
	setp.lt.f32 	%p23, %f10, 0f00800000;
	mul.f32 	%f93, %f10, 0f4B800000;
	selp.f32 	%f94, %f93, %f10, %p23;
	selp.f32 	%f95, 0fC1C00000, 0f00000000, %p23;
	mov.b32 	%r22, %f94;
	add.s32 	%r23, %r22, -1060439283;
	and.b32  	%r24, %r23, -8388608;
	sub.s32 	%r25, %r22, %r24;
	mov.b32 	%f96, %r25;
	cvt.rn.f32.s32 	%f97, %r24;
	fma.rn.f32 	%f98, %f97, 0f34000000, %f95;
	add.f32 	%f99, %f96, 0fBF800000;
	add.f32 	%f100, %f96, 0f3F800000;
	rcp.approx.ftz.f32 	%f101, %f100;
	add.f32 	%f102, %f99, %f99;
	mul.f32 	%f103, %f102, %f101;
	mul.f32 	%f104, %f103, %f103;
	sub.f32 	%f105, %f99, %f103;
	add.f32 	%f106, %f105, %f105;
	neg.f32 	%f107, %f103;
	fma.rn.f32 	%f108, %f107, %f99, %f106;
	mul.rn.f32 	%f109, %f101, %f108;
	fma.rn.f32 	%f110, %f104, 0f3A2C32E4, 0f3B52E7DB;
	fma.rn.f32 	%f111, %f110, %f104, 0f3C93BB73;
	fma.rn.f32 	%f112, %f111, %f104, 0f3DF6384F;
	mul.rn.f32 	%f113, %f112, %f104;
	fma.rn.f32 	%f114, %f103, 0f3FB8AA3B, %f98;
	sub.f32 	%f115, %f98, %f114;
	fma.rn.f32 	%f116, %f103, 0f3FB8AA3B, %f115;
	fma.rn.f32 	%f117, %f109, 0f3FB8AA3B, %f116;
	fma.rn.f32 	%f118, %f103, 0f32A55E34, %f117;
	mul.f32 	%f119, %f113, 0f40400000;
	fma.rn.f32 	%f120, %f119, %f109, %f118;
	fma.rn.f32 	%f121, %f113, %f103, %f120;
	add.rn.f32 	%f122, %f114, %f121;
	neg.f32 	%f123, %f114;
	add.rn.f32 	%f124, %f122, %f123;
	neg.f32 	%f125, %f124;
	add.rn.f32 	%f126, %f121, %f125;
	mul.rn.f32 	%f127, %f122, %f1;
	neg.f32 	%f128, %f127;
	fma.rn.f32 	%f129, %f122, %f1, %f128;
	fma.rn.f32 	%f130, %f126, %f1, %f129;
	cvt.rni.f32.f32 	%f131, %f127;
	sub.f32 	%f132, %f127, %f131;
	add.f32 	%f133, %f132, %f130;
	fma.rn.f32 	%f134, %f133, 0f391FCB8E, 0f3AAF85ED;
	fma.rn.f32 	%f135, %f134, %f133, 0f3C1D9856;
	fma.rn.f32 	%f136, %f135, %f133, 0f3D6357BB;
	fma.rn.f32 	%f137, %f136, %f133, 0f3E75FDEC;
	fma.rn.f32 	%f138, %f137, %f133, 0f3F317218;
	fma.rn.f32 	%f139, %f138, %f133, 0f3F800000;
	cvt.rzi.s32.f32 	%r26, %f131;
	setp.gt.f32 	%p24, %f131, 0f00000000;
	selp.b32 	%r27, 0, -2097152000, %p24;
	add.s32 	%r28, %r27, 2130706432;
	mov.b32 	%f140, %r28;
	mul.f32 	%f141, %f139, %f140;
	shl.b32 	%r29, %r26, 23;
	sub.s32 	%r30, %r29, %r27;
	mov.b32 	%f142, %r30;
	mul.f32 	%f143, %f141, %f142;
	abs.f32 	%f144, %f127;
	setp.gt.f32 	%p25, %f144, 0f43180000;
	setp.lt.f32 	%p26, %f127, 0f00000000;
	selp.f32 	%f145, 0f00000000, 0f7F800000, %p26;
	selp.f32 	%f11, %f145, %f143, %p25;
	setp.eq.f32 	%p27, %f26, 0f3F800000;
	or.pred  	%p28, %p27, %p22;
	mov.f32 	%f180, 0f3F800000;
	@%p28 bra 	$L__BB1_17;
	setp.num.f32 	%p29, %f10, %f10;
	abs.f32 	%f146, %f1;
	setp.num.f32 	%p30, %f146, %f146;
	and.pred  	%p31, %p29, %p30;
	@%p31 bra 	$L__BB1_12;
	add.rn.f32 	%f180, %f26, %f1;
	bra.uni 	$L__BB1_17;
$L__BB1_12:
	setp.neu.f32 	%p32, %f26, 0f00000000;
	setp.neu.f32 	%p33, %f10, 0f7F800000;
	and.pred  	%p34, %p32, %p33;
	@%p34 bra 	$L__BB1_14;
	setp.neu.f32 	%p40, %f2, 0f3F800000;
	add.f32 	%f149, %f26, %f26;
	mov.b32 	%r31, %f149;
	setp.lt.s32 	%p41, %r7, 0;
	xor.b32  	%r32, %r31, 2139095040;
	selp.b32 	%r33, %r32, %r31, %p41;
	and.b32  	%r34, %r33, 2147483647;
	selp.b32 	%r35, %r34, %r33, %p40;
	mov.b32 	%f180, %r35;
	bra.uni 	$L__BB1_17;
$L__BB1_14:
	setp.eq.f32 	%p35, %f26, 0fBF800000;
	setp.eq.f32 	%p36, %f146, 0f7F800000;
	and.pred  	%p37, %p35, %p36;
	@%p37 bra 	$L__BB1_17;
	setp.geu.f32 	%p38, %f26, 0f00000000;
	mov.f32 	%f180, %f11;
	@%p38 bra 	$L__BB1_17;
	setp.neu.f32 	%p39, %f2, 0f3F800000;
	neg.f32 	%f148, %f11;
	selp.f32 	%f180, %f11, %f148, %p39;
$L__BB1_17:
	mov.f32 	%f150, 0f3F800000;
	sub.f32 	%f151, %f150, %f179;
	sub.f32 	%f152, %f150, %f180;
	setp.lt.f32 	%p42, %f151, 0f2B8CBCCC;
	selp.f32 	%f153, 0f2B8CBCCC, %f151, %p42;
	setp.lt.f32 	%p43, %f152, 0f2B8CBCCC;
	selp.f32 	%f154, 0f2B8CBCCC, %f152, %p43;
	rcp.rn.f32 	%f181, %f153;
	rcp.rn.f32 	%f182, %f154;
$L__BB1_18:
	mov.u32 	%r36, %ctaid.x;
	mov.u32 	%r1, %ntid.x;
	mov.u32 	%r37, %tid.x;
	mad.lo.s32 	%r39, %r36, %r1, %r37;
	cvt.s64.s32 	%rd22, %r39;
	setp.le.s64 	%p44, %rd11, %rd22;
	@%p44 bra 	$L__BB1_21;
	ld.param.u64 	%rd21, [_ZN36_GLOBAL__N__5bcc8037_4_k_cu_d439a41319adamw_update_kernelEPfPKfS0_S0_lfffffii_param_3];
	ld.param.u64 	%rd20, [_ZN36_GLOBAL__N__5bcc8037_4_k_cu_d439a41319adamw_update_kernelEPfPKfS0_S0_lfffffii_param_2];
	ld.param.u64 	%rd19, [_ZN36_GLOBAL__N__5bcc8037_4_k_cu_d439a41319adamw_update_kernelEPfPKfS0_S0_lfffffii_param_1];
	mul.f32 	%f21, %f24, %f28;
	mov.f32 	%f155, 0f3F800000;
	sub.f32 	%f22, %f155, %f25;
	sub.f32 	%f23, %f155, %f26;
	mov.u32 	%r38, %nctaid.x;
	mul.lo.s32 	%r3, %r1, %r38;
	cvta.to.global.u64 	%rd2, %rd19;
	cvta.to.global.u64 	%rd3, %rd20;
	cvta.to.global.u64 	%rd4, %rd21;
$L__BB1_20:
	ld.param.f32 	%f177, [_ZN36_GLOBAL__N__5bcc8037_4_k_cu_d439a41319adamw_update_kernelEPfPKfS0_S0_lfffffii_param_8];
	ld.param.u64 	%rd18, [_ZN36_GLOBAL__N__5bcc8037_4_k_cu_d439a41319adamw_update_kernelEPfPKfS0_S0_lfffffii_param_0];
	setp.neu.f32 	%p45, %f28, 0f00000000;
	setp.eq.s32 	%p46, %r6, 0;
	cvta.to.global.u64 	%rd12, %rd18;
	shl.b64 	%rd13, %rd22, 2;
	add.s64 	%rd14, %rd12, %rd13;
	ld.global.f32 	%f156, [%rd14];
	add.s64 	%rd15, %rd2, %rd13;
	ld.global.nc.f32 	%f157, [%rd15];
	mul.f32 	%f158, %f21, %f156;
	sub.f32 	%f159, %f156, %f158;
	selp.f32 	%f160, %f159, %f156, %p45;
	add.s64 	%rd16, %rd3, %rd13;
	ld.global.f32 	%f161, [%rd16];
	mul.f32 	%f162, %f25, %f161;
	fma.rn.f32 	%f163, %f22, %f157, %f162;
	st.global.f32 	[%rd16], %f163;
	add.s64 	%rd17, %rd4, %rd13;
	ld.global.f32 	%f164, [%rd17];
	mul.f32 	%f165, %f26, %f164;
	mul.f32 	%f166, %f157, %f157;
	fma.rn.f32 	%f167, %f23, %f166, %f165;
	st.global.f32 	[%rd17], %f167;
	mul.f32 	%f168, %f181, %f163;
	selp.f32 	%f169, %f163, %f168, %p46;
	mul.f32 	%f170, %f182, %f167;
	selp.f32 	%f171, %f167, %f170, %p46;
	sqrt.rn.f32 	%f172, %f171;
	add.f32 	%f173, %f177, %f172;
	div.rn.f32 	%f174, %f169, %f173;
	mul.f32 	%f175, %f24, %f174;
	sub.f32 	%f176, %f160, %f175;
	st.global.f32 	[%rd14], %f176;
	add.s32 	%r39, %r39, %r3;
	cvt.s64.s32 	%rd22, %r39;
	setp.gt.s64 	%p47, %rd11, %rd22;
	@%p47 bra 	$L__BB1_20;
$L__BB1_21:
	ret;

}


// ===== COMPILED SASS (sm_100) =====

	.target	sm_100

	.elftype	@"ET_EXEC"


//--------------------- .note.nv.tkinfo           --------------------------
	.section	.note.nv.tkinfo,"",@"SHT_NOTE"
	.sectionflags	@"SHF_NOTE_NV_TKINFO"
	.tkinfo
        /*0018*/ 	.word	0x00000002
        /*0030*/ 	.string	""
        /*0030*/ 	.string	"ptxas"
        /*0030*/ 	.string	"Cuda compilation tools, release 13.0, V13.0.88"
        /*0030*/ 	.string	"Build cuda_13.0.r13.0/compiler.36424714_0"
        /*0030*/ 	.string	"-arch sm_100 -m 64 "



//--------------------- .note.nv.cuinfo           --------------------------
	.section	.note.nv.cuinfo,"",@"SHT_NOTE"
	.sectionflags	@"SHF_NOTE_NV_CUINFO"
        /*0018*/ 	.short	0x0002
        /*001a*/ 	.short	0x0064
        /*001c*/ 	.short	0x0082
	.zero		2


//--------------------- .nv.info                  --------------------------
	.section	.nv.info,"",@"SHT_CUDA_INFO"
	.align	4


	//----- nvinfo : EIATTR_REGCOUNT
	.align		4
        /*0000*/ 	.byte	0x04, 0x2f
        /*0002*/ 	.short	(.L_1 - .L_0)
	.align		4
.L_0:
        /*0004*/ 	.word	index@(_ZN36_GLOBAL__N__5bcc8037_4_k_cu_d439a41317sgd_update_kernelEPfPKfS0_lfffif)
        /*0008*/ 	.word	0x00000012


	//----- nvinfo : EIATTR_FRAME_SIZE
	.align		4
.L_1:
        /*000c*/ 	.byte	0x04, 0x11
        /*000e*/ 	.short	(.L_3 - .L_2)
	.align		4
.L_2:
        /*0010*/ 	.word	index@(_ZN36_GLOBAL__N__5bcc8037_4_k_cu_d439a41317sgd_update_kernelEPfPKfS0_lfffif)
        /*0014*/ 	.word	0x00000000


	//----- nvinfo : EIATTR_REGCOUNT
	.align		4
.L_3:
        /*0018*/ 	.byte	0x04, 0x2f
        /*001a*/ 	.short	(.L_5 - .L_4)
	.align		4
.L_4:
        /*001c*/ 	.word	index@(_ZN36_GLOBAL__N__5bcc8037_4_k_cu_d439a41319adamw_update_kernelEPfPKfS0_S0_lfffffii)
        /*0020*/ 	.word	0x00000018


	//----- nvinfo : EIATTR_FRAME_SIZE
	.align		4
.L_5:
        /*0024*/ 	.byte	0x04, 0x11
        /*0026*/ 	.short	(.L_7 - .L_6)
	.align		4
.L_6:
        /*0028*/ 	.word	index@($__internal_2_$__cuda_sm3x_div_rn_noftz_f32_slowpath)
        /*002c*/ 	.word	0x00000000


	//----- nvinfo : EIATTR_FRAME_SIZE
	.align		4
.L_7:
        /*0030*/ 	.byte	0x04, 0x11
        /*0032*/ 	.short	(.L_9 - .L_8)
	.align		4
.L_8:
        /*0034*/ 	.word	index@($__internal_1_$__cuda_sm20_sqrt_rn_f32_slowpath)
        /*0038*/ 	.word	0x00000000


	//----- nvinfo : EIATTR_FRAME_SIZE
	.align		4
.L_9:
        /*003c*/ 	.byte	0x04, 0x11
        /*003e*/ 	.short	(.L_11 - .L_10)
	.align		4
.L_10:
        /*0040*/ 	.word	index@($__internal_0_$__cuda_sm20_rcp_rn_f32_slowpath)
        /*0044*/ 	.word	0x00000000


	//----- nvinfo : EIATTR_FRAME_SIZE
	.align		4
.L_11:
        /*0048*/ 	.byte	0x04, 0x11
        /*004a*/ 	.short	(.L_13 - .L_12)
	.align		4
.L_12:
        /*004c*/ 	.word	index@(_ZN36_GLOBAL__N__5bcc8037_4_k_cu_d439a41319adamw_update_kernelEPfPKfS0_S0_lfffffii)
        /*0050*/ 	.word	0x00000000


	//----- nvinfo : EIATTR_MIN_STACK_SIZE
	.align		4
.L_13:
        /*0054*/ 	.byte	0x04, 0x12
        /*0056*/ 	.short	(.L_15 - .L_14)
	.align		4
.L_14:
        /*0058*/ 	.word	index@(_ZN36_GLOBAL__N__5bcc8037_4_k_cu_d439a41319adamw_update_kernelEPfPKfS0_S0_lfffffii)
        /*005c*/ 	.word	0x00000000


	//----- nvinfo : EIATTR_MIN_STACK_SIZE
	.align		4
.L_15:
        /*0060*/ 	.byte	0x04, 0x12
        /*0062*/ 	.short	(.L_17 - .L_16)
	.align		4
.L_16:
        /*0064*/ 	.word	index@(_ZN36_GLOBAL__N__5bcc8037_4_k_cu_d439a41317sgd_update_kernelEPfPKfS0_lfffif)
        /*0068*/ 	.word	0x00000000
.L_17:


//--------------------- .nv.compat                --------------------------
	.section	.nv.compat,"",@"SHT_CUDA_COMPAT_INFO"
	.align	4
        /*0000*/ 	.byte	0x02, 0x09, 0x00, 0x00, 0x02, 0x02, 0x01, 0x00, 0x02, 0x05, 0x05, 0x00, 0x03, 0x07, 0x01, 0x01
        /*0010*/ 	.byte	0x02, 0x03, 0x00, 0x00, 0x02, 0x06, 0x01, 0x00, 0x04, 0x0b, 0x08, 0x00, 0x01, 0x00, 0x00, 0x00
        /*0020*/ 	.byte	0x00, 0x00, 0x00, 0x00


//--------------------- .nv.info._ZN36_GLOBAL__N__5bcc8037_4_k_cu_d439a41319adamw_update_kernelEPfPKfS0_S0_lfffffii --------------------------
	.section	.nv.info._ZN36_GLOBAL__N__5bcc8037_4_k_cu_d439a41319adamw_update_kernelEPfPKfS0_S0_lfffffii,"",@"SHT_CUDA_INFO"
	.sectionflags	@""
	.align	4


	//----- nvinfo : EIATTR_CUDA_API_VERSION
	.align		4
        /*0000*/ 	.byte	0x04, 0x37
        /*0002*/ 	.short	(.L_19 - .L_18)
.L_18:
        /*0004*/ 	.word	0x00000082


	//----- nvinfo : EIATTR_KPARAM_INFO
	.align		4
.L_19:
        /*0008*/ 	.byte	0x04, 0x17
        /*000a*/ 	.short	(.L_21 - .L_20)
.L_20:
        /*000c*/ 	.word	0x00000000
        /*0010*/ 	.short	0x000b
        /*0012*/ 	.short	0x0040
        /*0014*/ 	.byte	0x00, 0xf0, 0x11, 0x00


	//----- nvinfo : EIATTR_KPARAM_INFO
	.align		4
.L_21:
        /*0018*/ 	.byte	0x04, 0x17
        /*001a*/ 	.short	(.L_23 - .L_22)
.L_22:
        /*001c*/ 	.word	0x00000000
        /*0020*/ 	.short	0x000a
        /*0022*/ 	.short	0x003c
        /*0024*/ 	.byte	0x00, 0xf0, 0x11, 0x00


	//----- nvinfo : EIATTR_KPARAM_INFO
	.align		4
.L_23:
        /*0028*/ 	.byte	0x04, 0x17
        /*002a*/ 	.short	(.L_25 - .L_24)
.L_24:
        /*002c*/ 	.word	0x00000000
        /*0030*/ 	.short	0x0009
        /*0032*/ 	.short	0x0038
        /*0034*/ 	.byte	0x00, 0xf0, 0x11, 0x00


	//----- nvinfo : EIATTR_KPARAM_INFO
	.align		4
.L_25:
        /*0038*/ 	.byte	0x04, 0x17
        /*003a*/ 	.short	(.L_27 - .L_26)
.L_26:
        /*003c*/ 	.word	0x00000000
        /*0040*/ 	.short	0x0008
        /*0042*/ 	.short	0x0034
        /*0044*/ 	.byte	0x00, 0xf0, 0x11, 0x00


	//----- nvinfo : EIATTR_KPARAM_INFO
	.align		4
.L_27:
        /*0048*/ 	.byte	0x04, 0x17
        /*004a*/ 	.short	(.L_29 - .L_28)
.L_28:
        /*004c*/ 	.word	0x00000000
        /*0050*/ 	.short	0x0007
        /*0052*/ 	.short	0x0030
        /*0054*/ 	.byte	0x00, 0xf0, 0x11, 0x00


	//----- nvinfo : EIATTR_KPARAM_INFO
	.align		4
.L_29:
        /*0058*/ 	.byte	0x04, 0x17
        /*005a*/ 	.short	(.L_31 - .L_30)
.L_30:
        /*005c*/ 	.word	0x00000000
        /*0060*/ 	.short	0x0006
        /*0062*/ 	.short	0x002c
        /*0064*/ 	.byte	0x00, 0xf0, 0x11, 0x00


	//----- nvinfo : EIATTR_KPARAM_INFO
	.align		4
.L_31:
        /*0068*/ 	.byte	0x04, 0x17
        /*006a*/ 	.short	(.L_33 - .L_32)
.L_32:
        /*006c*/ 	.word	0x00000000
        /*0070*/ 	.short	0x0005
        /*0072*/ 	.short	0x0028
        /*0074*/ 	.byte	0x00, 0xf0, 0x11, 0x00


	//----- nvinfo : EIATTR_KPARAM_INFO
	.align		4
.L_33:
        /*0078*/ 	.byte	0x04, 0x17
        /*007a*/ 	.short	(.L_35 - .L_34)
.L_34:
        /*007c*/ 	.word	0x00000000
        /*0080*/ 	.short	0x0004
        /*0082*/ 	.short	0x0020
        /*0084*/ 	.byte	0x00, 0xf0, 0x21, 0x00


	//----- nvinfo : EIATTR_KPARAM_INFO
	.align		4
.L_35:
        /*0088*/ 	.byte	0x04, 0x17
        /*008a*/ 	.short	(.L_37 - .L_36)
.L_36:
        /*008c*/ 	.word	0x00000000
        /*0090*/ 	.short	0x0003
        /*0092*/ 	.short	0x0018
        /*0094*/ 	.byte	0x00, 0xf5, 0x21, 0x00


	//----- nvinfo : EIATTR_KPARAM_INFO
	.align		4
.L_37:
        /*0098*/ 	.byte	0x04, 0x17
        /*009a*/ 	.short	(.L_39 - .L_38)
.L_38:
        /*009c*/ 	.word	0x00000000
        /*00a0*/ 	.short	0x0002
        /*00a2*/ 	.short	0x0010
        /*00a4*/ 	.byte	0x00, 0xf5, 0x21, 0x00


	//----- nvinfo : EIATTR_KPARAM_INFO
	.align		4
.L_39:
        /*00a8*/ 	.byte	0x04, 0x17
        /*00aa*/ 	.short	(.L_41 - .L_40)
.L_40:
        /*00ac*/ 	.word	0x00000000
        /*00b0*/ 	.short	0x0001
        /*00b2*/ 	.short	0x0008
        /*00b4*/ 	.byte	0x00, 0xf5, 0x21, 0x00


	//----- nvinfo : EIATTR_KPARAM_INFO
	.align		4
.L_41:
        /*00b8*/ 	.byte	0x04, 0x17
        /*00ba*/ 	.short	(.L_43 - .L_42)
.L_42:
        /*00bc*/ 	.word	0x00000000
        /*00c0*/ 	.short	0x0000
        /*00c2*/ 	.short	0x0000
        /*00c4*/ 	.byte	0x00, 0xf5, 0x21, 0x00


	//----- nvinfo : EIATTR_SPARSE_MMA_MASK
	.align		4
.L_43:
        /*00c8*/ 	.byte	0x03, 0x50
        /*00ca*/ 	.short	0x0000


	//----- nvinfo : EIATTR_MAXREG_COUNT
	.align		4
        /*00cc*/ 	.byte	0x03, 0x1b
        /*00ce*/ 	.short	0x00ff


	//----- nvinfo : EIATTR_MERCURY_ISA_VERSION
	.align		4
        /*00d0*/ 	.byte	0x03, 0x5f
        /*00d2*/ 	.short	0x0101


	//----- nvinfo : EIATTR_VRC_CTA_INIT_COUNT
	.align		4
        /*00d4*/ 	.byte	0x02, 0x4a
	.zero		1
	.zero		1


	//----- nvinfo : EIATTR_EXIT_INSTR_OFFSETS
	.align		4
        /*00d8*/ 	.byte	0x04, 0x1c
        /*00da*/ 	.short	(.L_45 - .L_44)


	//   ....[0]....
.L_44:
        /*00dc*/ 	.word	0x00000d50


	//   ....[1]....
        /*00e0*/ 	.word	0x000012b0


	//----- nvinfo : EIATTR_CRS_STACK_SIZE
	.align		4
.L_45:
        /*00e4*/ 	.byte	0x04, 0x1e
        /*00e6*/ 	.short	(.L_47 - .L_46)
.L_46:
        /*00e8*/ 	.word	0x00000000


	//----- nvinfo : EIATTR_CBANK_PARAM_SIZE
	.align		4
.L_47:
        /*00ec*/ 	.byte	0x03, 0x19
        /*00ee*/ 	.short	0x0044


	//----- nvinfo : EIATTR_PARAM_CBANK
	.align		4
        /*00f0*/ 	.byte	0x04, 0x0a
        /*00f2*/ 	.short	(.L_49 - .L_48)
	.align		4
.L_48:
        /*00f4*/ 	.word	index@(.nv.constant0._ZN36_GLOBAL__N__5bcc8037_4_k_cu_d439a41319adamw_update_kernelEPfPKfS0_S0_lfffffii)
        /*00f8*/ 	.short	0x0380
        /*00fa*/ 	.short	0x0044


	//----- nvinfo : EIATTR_SW_WAR
	.align		4
.L_49:
        /*00fc*/ 	.byte	0x04, 0x36
        /*00fe*/ 	.short	(.L_51 - .L_50)
.L_50:
        /*0100*/ 	.word	0x00000008
.L_51:


//--------------------- .nv.info._ZN36_GLOBAL__N__5bcc8037_4_k_cu_d439a41317sgd_update_kernelEPfPKfS0_lfffif --------------------------
	.section	.nv.info._ZN36_GLOBAL__N__5bcc8037_4_k_cu_d439a41317sgd_update_kernelEPfPKfS0_lfffif,"",@"SHT_CUDA_INFO"
	.sectionflags	@""
	.align	4


	//----- nvinfo : EIATTR_CUDA_API_VERSION
	.align		4
        /*0000*/ 	.byte	0x04, 0x37
        /*0002*/ 	.short	(.L_53 - .L_52)
.L_52:
        /*0004*/ 	.word	0x00000082


	//----- nvinfo : EIATTR_KPARAM_INFO
	.align		4
.L_53:
        /*0008*/ 	.byte	0x04, 0x17
        /*000a*/ 	.short	(.L_55 - .L_54)
.L_54:
        /*000c*/ 	.word	0x00000000
        /*0010*/ 	.short	0x0008
        /*0012*/ 	.short	0x0030
        /*0014*/ 	.byte	0x00, 0xf0, 0x11, 0x00


	//----- nvinfo : EIATTR_KPARAM_INFO
	.align		4
.L_55:
        /*0018*/ 	.byte	0x04, 0x17
        /*001a*/ 	.short	(.L_57 - .L_56)
.L_56:
        /*001c*/ 	.word	0x00000000
        /*0020*/ 	.short	0x0007
        /*0022*/ 	.short	0x002c
        /*0024*/ 	.byte	0x00, 0xf0, 0x11, 0x00


	//----- nvinfo : EIATTR_KPARAM_INFO
	.align		4
.L_57:
        /*0028*/ 	.byte	0x04, 0x17
        /*002a*/ 	.short	(.L_59 - .L_58)
.L_58:
        /*002c*/ 	.word	0x00000000
        /*0030*/ 	.short	0x0006
        /*0032*/ 	.short	0x0028
        /*0034*/ 	.byte	0x00, 0xf0, 0x11, 0x00


	//----- nvinfo : EIATTR_KPARAM_INFO
	.align		4
.L_59:
        /*0038*/ 	.byte	0x04, 0x17
        /*003a*/ 	.short	(.L_61 - .L_60)
.L_60:
        /*003c*/ 	.word	0x00000000
        /*0040*/ 	.short	0x0005
        /*0042*/ 	.short	0x0024
        /*0044*/ 	.byte	0x00, 0xf0, 0x11, 0x00


	//----- nvinfo : EIATTR_KPARAM_INFO
	.align		4
.L_61:
        /*0048*/ 	.byte	0x04, 0x17
        /*004a*/ 	.short	(.L_63 - .L_62)
.L_62:
        /*004c*/ 	.word	0x00000000
        /*0050*/ 	.short	0x0004
        /*0052*/ 	.short	0x0020
        /*0054*/ 	.byte	0x00, 0xf0, 0x11, 0x00


	//----- nvinfo : EIATTR_KPARAM_INFO
	.align		4
.L_63:
        /*0058*/ 	.byte	0x04, 0x17
        /*005a*/ 	.short	(.L_65 - .L_64)
.L_64:
        /*005c*/ 	.word	0x00000000
        /*0060*/ 	.short	0x0003
        /*0062*/ 	.short	0x0018
        /*0064*/ 	.byte	0x00, 0xf0, 0x21, 0x00


	//----- nvinfo : EIATTR_KPARAM_INFO
	.align		4
.L_65:
        /*0068*/ 	.byte	0x04, 0x17
        /*006a*/ 	.short	(.L_67 - .L_66)
.L_66:
        /*006c*/ 	.word	0x00000000
        /*0070*/ 	.short	0x0002
        /*0072*/ 	.short	0x0010
        /*0074*/ 	.byte	0x00, 0xf5, 0x21, 0x00


	//----- nvinfo : EIATTR_KPARAM_INFO
	.align		4
.L_67:
        /*0078*/ 	.byte	0x04, 0x17
        /*007a*/ 	.short	(.L_69 - .L_68)
.L_68:
        /*007c*/ 	.word	0x00000000
        /*0080*/ 	.short	0x0001
        /*0082*/ 	.short	0x0008
        /*0084*/ 	.byte	0x00, 0xf5, 0x21, 0x00


	//----- nvinfo : EIATTR_KPARAM_INFO
	.align		4
.L_69:
        /*0088*/ 	.byte	0x04, 0x17
        /*008a*/ 	.short	(.L_71 - .L_70)
.L_70:
        /*008c*/ 	.word	0x00000000
        /*0090*/ 	.short	0x0000
        /*0092*/ 	.short	0x0000
        /*0094*/ 	.byte	0x00, 0xf5, 0x21, 0x00


	//----- nvinfo : EIATTR_SPARSE_MMA_MASK
	.align		4
.L_71:
        /*0098*/ 	.byte	0x03, 0x50
        /*009a*/ 	.short	0x0000


	//----- nvinfo : EIATTR_MAXREG_COUNT
	.align		4
        /*009c*/ 	.byte	0x03, 0x1b
        /*009e*/ 	.short	0x00ff


	//----- nvinfo : EIATTR_MERCURY_ISA_VERSION
	.align		4
        /*00a0*/ 	.byte	0x03, 0x5f
        /*00a2*/ 	.short	0x0101


	//----- nvinfo : EIATTR_VRC_CTA_INIT_COUNT
	.align		4
        /*00a4*/ 	.byte	0x02, 0x4a
	.zero		1
	.zero		1


	//----- nvinfo : EIATTR_EXIT_INSTR_OFFSETS
	.align		4
        /*00a8*/ 	.byte	0x04, 0x1c
        /*00aa*/ 	.short	(.L_73 - .L_72)


	//   ....[0]....
.L_72:
        /*00ac*/ 	.word	0x00000090


	//   ....[1]....
        /*00b0*/ 	.word	0x000002a0


	//   ....[2]....
        /*00b4*/ 	.word	0x000004c0


	//----- nvinfo : EIATTR_CRS_STACK_SIZE
	.align		4
.L_73:
        /*00b8*/ 	.byte	0x04, 0x1e
        /*00ba*/ 	.short	(.L_75 - .L_74)
.L_74:
        /*00bc*/ 	.word	0x00000000


	//----- nvinfo : EIATTR_CBANK_PARAM_SIZE
	.align		4
.L_75:
        /*00c0*/ 	.byte	0x03, 0x19
        /*00c2*/ 	.short	0x0034


	//----- nvinfo : EIATTR_PARAM_CBANK
	.align		4
        /*00c4*/ 	.byte	0x04, 0x0a
        /*00c6*/ 	.short	(.L_77 - .L_76)
	.align		4
.L_76:
        /*00c8*/ 	.word	index@(.nv.constant0._ZN36_GLOBAL__N__5bcc8037_4_k_cu_d439a41317sgd_update_kernelEPfPKfS0_lfffif)
        /*00cc*/ 	.short	0x0380
        /*00ce*/ 	.short	0x0034


	//----- nvinfo : EIATTR_SW_WAR
	.align		4
.L_77:
        /*00d0*/ 	.byte	0x04, 0x36
        /*00d2*/ 	.short	(.L_79 - .L_78)
.L_78:
        /*00d4*/ 	.word	0x00000008
.L_79:


//--------------------- .nv.callgraph             --------------------------
	.section	.nv.callgraph,"",@"SHT_CUDA_CALLGRAPH"
	.align	4
	.sectionentsize	8
	.align		4
        /*0000*/ 	.word	0x00000000
	.align		4
        /*0004*/ 	.word	0xffffffff
	.align		4
        /*0008*/ 	.word	0x00000000
	.align		4
        /*000c*/ 	.word	0xfffffffe
	.align		4
        /*0010*/ 	.word	0x00000000
	.align		4
        /*0014*/ 	.word	0xfffffffd
	.align		4
        /*0018*/ 	.word	0x00000000
	.align		4
        /*001c*/ 	.word	0xfffffffc


//--------------------- .text._ZN36_GLOBAL__N__5bcc8037_4_k_cu_d439a41319adamw_update_kernelEPfPKfS0_S0_lfffffii --------------------------
	.section	.text._ZN36_GLOBAL__N__5bcc8037_4_k_cu_d439a41319adamw_update_kernelEPfPKfS0_S0_lfffffii,"ax",@progbits
	.align	128
.text._ZN36_GLOBAL__N__5bcc8037_4_k_cu_d439a41319adamw_update_kernelEPfPKfS0_S0_lfffffii:
        .type           _ZN36_GLOBAL__N__5bcc8037_4_k_cu_d439a41319adamw_update_kernelEPfPKfS0_S0_lfffffii,@function
        .size           _ZN36_GLOBAL__N__5bcc8037_4_k_cu_d439a41319adamw_update_kernelEPfPKfS0_S0_lfffffii,(.L_x_36 - _ZN36_GLOBAL__N__5bcc8037_4_k_cu_d439a41319adamw_update_kernelEPfPKfS0_S0_lfffffii)
        .other          _ZN36_GLOBAL__N__5bcc8037_4_k_cu_d439a41319adamw_update_kernelEPfPKfS0_S0_lfffffii,@"STO_CUDA_ENTRY STV_DEFAULT"
_ZN36_GLOBAL__N__5bcc8037_4_k_cu_d439a41319adamw_update_kernelEPfPKfS0_S0_lfffffii:
[----:B------:R-:W-:Y:S01]  /*0000*/  LDC R1, c[0x0][0x37c] ;  /* 0x0000df00ff017b82 */ /* 0x000fe20000000800 */
[----:B------:R-:W0:Y:S01]  /*0010*/  LDCU UR4, c[0x0][0x3bc] ;  /* 0x00007780ff0477ac */ /* 0x000e220008000800 */
[----:B------:R-:W-:Y:S02]  /*0020*/  IMAD.MOV.U32 R7, RZ, RZ, 0x3f800000 ;  /* 0x3f800000ff077424 */ /* 0x000fe400078e00ff */
[----:B------:R-:W-:Y:S01]  /*0030*/  IMAD.MOV.U32 R6, RZ, RZ, 0x3f800000 ;  /* 0x3f800000ff067424 */ /* 0x000fe200078e00ff */
[----:B0-----:R-:W-:-:S09]  /*0040*/  UISETP.NE.AND UP0, UPT, UR4, URZ, UPT ;  /* 0x000000ff0400728c */ /* 0x001fd2000bf05270 */
[----:B------:R-:W-:Y:S05]  /*0050*/  BRA.U !UP0, `(.L_x_0) ;  /* 0x0000000d081c7547 */ /* 0x000fea000b800000 */
[----:B------:R-:W0:Y:S02]  /*0060*/  LDC R0, c[0x0][0x3ac] ;  /* 0x0000eb00ff007b82 */ /* 0x000e240000000800 */
[C---:B0-----:R-:W-:Y:S01]  /*0070*/  FMUL R3, |R0|.reuse, 16777216 ;  /* 0x4b80000000037820 */ /* 0x041fe20000400200 */
[----:B------:R-:W-:-:S04]  /*0080*/  FSETP.GEU.AND P0, PT, |R0|, 1.175494350822287508e-38, PT ;  /* 0x008000000000780b */ /* 0x000fc80003f0e200 */
[----:B------:R-:W-:-:S04]  /*0090*/  FSEL R3, R3, |R0|, !P0 ;  /* 0x4000000003037208 */ /* 0x000fc80004000000 */
[----:B------:R-:W-:-:S04]  /*00a0*/  IADD3 R2, PT, PT, R3, -0x3f3504f3, RZ ;  /* 0xc0cafb0d03027810 */ /* 0x000fc80007ffe0ff */
[----:B------:R-:W-:-:S04]  /*00b0*/  LOP3.LUT R2, R2, 0xff800000, RZ, 0xc0, !PT ;  /* 0xff80000002027812 */ /* 0x000fc800078ec0ff */
[----:B------:R-:W-:Y:S01]  /*00c0*/  I2FP.F32.S32 R4, R2 ;  /* 0x0000000200047245 */ /* 0x000fe20000201400 */
[----:B------:R-:W-:Y:S02]  /*00d0*/  IMAD.IADD R3, R3, 0x1, -R2 ;  /* 0x0000000103037824 */ /* 0x000fe400078e0a02 */
[----:B------:R-:W-:Y:S02]  /*00e0*/  HFMA2 R2, -RZ, RZ, 0.771484375, 0.21533203125 ;  /* 0x3a2c32e4ff027431 */ /* 0x000fe400000001ff */
[C---:B------:R-:W-:Y:S01]  /*00f0*/  FADD R6, R3.reuse, 1 ;  /* 0x3f80000003067421 */ /* 0x040fe20000000000 */
[----:B------:R-:W-:Y:S01]  /*0100*/  FADD R5, R3, -1 ;  /* 0xbf80000003057421 */ /* 0x000fe20000000000 */
[----:B------:R-:W-:-:S03]  /*0110*/  FSEL R3, RZ, -24, P0 ;  /* 0xc1c00000ff037808 */ /* 0x000fc60000000000 */
[----:B------:R-:W-:Y:S01]  /*0120*/  FADD R7, R5, R5 ;  /* 0x0000000505077221 */ /* 0x000fe20000000000 */
[----:B------:R-:W0:Y:S01]  /*0130*/  MUFU.RCP R6, R6 ;  /* 0x0000000600067308 */ /* 0x000e220000001000 */
[----:B------:R-:W-:Y:S02]  /*0140*/  FFMA R3, R4, 1.1920928955078125e-07, R3 ;  /* 0x3400000004037823 */ /* 0x000fe40000000003 */
[----:B0-----:R-:W-:-:S04]  /*0150*/  FMUL R8, R6, R7 ;  /* 0x0000000706087220 */ /* 0x001fc80000400000 */
[----:B------:R-:W-:Y:S01]  /*0160*/  FADD R9, R5, -R8 ;  /* 0x8000000805097221 */ /* 0x000fe20000000000 */
[C---:B------:R-:W-:Y:S01]  /*0170*/  FMUL R7, R8.reuse, R8 ;  /* 0x0000000808077220 */ /* 0x040fe20000400000 */
[C---:B------:R-:W-:Y:S02]  /*0180*/  FFMA R12, R8.reuse, 1.4426950216293334961, R3 ;  /* 0x3fb8aa3b080c7823 */ /* 0x040fe40000000003 */
[----:B------:R-:W-:Y:S01]  /*0190*/  FADD R4, R9, R9 ;  /* 0x0000000909047221 */ /* 0x000fe20000000000 */
[----:B------:R-:W-:Y:S01]  /*01a0*/  FFMA R10, R7, R2, 0.0032181653659790754318 ;  /* 0x3b52e7db070a7423 */ /* 0x000fe20000000002 */
[----:B------:R-:W0:Y:S01]  /*01b0*/  LDC R9, c[0x0][0x3c0] ;  /* 0x0000f000ff097b82 */ /* 0x000e220000000800 */
[----:B------:R-:W-:Y:S01]  /*01c0*/  FADD R3, R3, -R12 ;  /* 0x8000000c03037221 */ /* 0x000fe20000000000 */
[----:B------:R-:W-:Y:S01]  /*01d0*/  FFMA R5, R5, -R8, R4 ;  /* 0x8000000805057223 */ /* 0x000fe20000000004 */
[C---:B------:R-:W-:Y:S02]  /*01e0*/  FFMA R10, R7.reuse, R10, 0.018033718690276145935 ;  /* 0x3c93bb73070a7423 */ /* 0x040fe4000000000a */
[----:B------:R-:W-:Y:S01]  /*01f0*/  FFMA R4, R8, 1.4426950216293334961, R3 ;  /* 0x3fb8aa3b08047823 */ /* 0x000fe20000000003 */
[----:B------:R-:W-:Y:S01]  /*0200*/  FMUL R5, R6, R5 ;  /* 0x0000000506057220 */ /* 0x000fe20000400000 */
[----:B------:R-:W-:-:S03]  /*0210*/  FFMA R10, R7, R10, 0.12022458761930465698 ;  /* 0x3df6384f070a7423 */ /* 0x000fc6000000000a */
[----:B------:R-:W-:Y:S01]  /*0220*/  FFMA R3, R5, 1.4426950216293334961, R4 ;  /* 0x3fb8aa3b05037823 */ /* 0x000fe20000000004 */
[----:B------:R-:W-:-:S03]  /*0230*/  FMUL R7, R7, R10 ;  /* 0x0000000a07077220 */ /* 0x000fc60000400000 */
[----:B------:R-:W-:Y:S01]  /*0240*/  FFMA R4, R8, 1.9251366722983220825e-08, R3 ;  /* 0x32a55e3408047823 */ /* 0x000fe20000000003 */
[----:B------:R-:W-:-:S04]  /*0250*/  FMUL R3, R7, 3 ;  /* 0x4040000007037820 */ /* 0x000fc80000400000 */
[----:B------:R-:W-:-:S04]  /*0260*/  FFMA R4, R5, R3, R4 ;  /* 0x0000000305047223 */ /* 0x000fc80000000004 */
[----:B------:R-:W-:Y:S01]  /*0270*/  FFMA R7, R8, R7, R4 ;  /* 0x0000000708077223 */ /* 0x000fe20000000004 */
[----:B0-----:R-:W-:-:S03]  /*0280*/  I2FP.F32.S32 R3, R9 ;  /* 0x0000000900037245 */ /* 0x001fc60000201400 */
[----:B------:R-:W-:-:S04]  /*0290*/  FADD R4, R12, R7 ;  /* 0x000000070c047221 */ /* 0x000fc80000000000 */
[----:B------:R-:W-:Y:S01]  /*02a0*/  FMUL R6, R3, R4 ;  /* 0x0000000403067220 */ /* 0x000fe20000400000 */
[----:B------:R-:W-:-:S03]  /*02b0*/  FADD R12, -R12, R4 ;  /* 0x000000040c0c7221 */ /* 0x000fc60000000100 */
[----:B------:R-:W0:Y:S01]  /*02c0*/  FRND R11, R6 ;  /* 0x00000006000b7307 */ /* 0x000e220000201000 */
[----:B------:R-:W-:Y:S01]  /*02d0*/  FADD R12, R7, -R12 ;  /* 0x8000000c070c7221 */ /* 0x000fe20000000000 */
[C---:B------:R-:W-:Y:S01]  /*02e0*/  FFMA R5, R3.reuse, R4, -R6 ;  /* 0x0000000403057223 */ /* 0x040fe20000000806 */
[----:B------:R-:W-:Y:S01]  /*02f0*/  IMAD.MOV.U32 R4, RZ, RZ, 0x391fcb8e ;  /* 0x391fcb8eff047424 */ /* 0x000fe200078e00ff */
[C---:B------:R-:W-:Y:S02]  /*0300*/  FSETP.GT.AND P1, PT, |R6|.reuse, 152, PT ;  /* 0x431800000600780b */ /* 0x040fe40003f24200 */
[----:B------:R-:W-:Y:S01]  /*0310*/  FFMA R5, R3, R12, R5 ;  /* 0x0000000c03057223 */ /* 0x000fe20000000005 */
[C---:B------:R-:W-:Y:S01]  /*0320*/  FSETP.GEU.AND P3, PT, R6.reuse, RZ, PT ;  /* 0x000000ff0600720b */ /* 0x040fe20003f6e000 */
[----:B------:R-:W1:Y:S01]  /*0330*/  F2I.NTZ R10, R6 ;  /* 0x00000006000a7305 */ /* 0x000e620000203100 */
[----:B0-----:R-:W-:Y:S01]  /*0340*/  FADD R8, R6, -R11 ;  /* 0x8000000b06087221 */ /* 0x001fe20000000000 */
[----:B------:R-:W-:-:S03]  /*0350*/  FSETP.GT.AND P0, PT, R11, RZ, PT ;  /* 0x000000ff0b00720b */ /* 0x000fc60003f04000 */
[----:B------:R-:W-:Y:S01]  /*0360*/  FADD R7, R5, R8 ;  /* 0x0000000805077221 */ /* 0x000fe20000000000 */
[----:B------:R-:W-:Y:S01]  /*0370*/  FMUL R5, R3, 0.5 ;  /* 0x3f00000003057820 */ /* 0x000fe20000400000 */
[----:B------:R-:W-:Y:S02]  /*0380*/  SEL R11, RZ, 0x83000000, P0 ;  /* 0x83000000ff0b7807 */ /* 0x000fe40000000000 */
[----:B------:R-:W-:Y:S01]  /*0390*/  FFMA R8, R7, R4, 0.0013391353422775864601 ;  /* 0x3aaf85ed07087423 */ /* 0x000fe20000000004 */
[----:B------:R-:W-:Y:S02]  /*03a0*/  ISETP.NE.AND P0, PT, R9, RZ, PT ;  /* 0x000000ff0900720c */ /* 0x000fe40003f05270 */
[----:B------:R-:W0:Y:S01]  /*03b0*/  FRND.TRUNC R5, R5 ;  /* 0x0000000500057307 */ /* 0x000e22000020d000 */
[----:B------:R-:W-:Y:S01]  /*03c0*/  FFMA R8, R7, R8, 0.0096188392490148544312 ;  /* 0x3c1d985607087423 */ /* 0x000fe20000000008 */
[----:B------:R-:W-:Y:S02]  /*03d0*/  FSETP.EQ.OR P2, PT, R0, 1, !P0 ;  /* 0x3f8000000000780b */ /* 0x000fe40004742400 */
[----:B------:R-:W-:Y:S01]  /*03e0*/  IADD3 R13, PT, PT, R11, 0x7f000000, RZ ;  /* 0x7f0000000b0d7810 */ /* 0x000fe20007ffe0ff */
[----:B------:R-:W-:Y:S01]  /*03f0*/  FFMA R8, R7, R8, 0.055503588169813156128 ;  /* 0x3d6357bb07087423 */ /* 0x000fe20000000008 */
[----:B-1----:R-:W-:-:S03]  /*0400*/  IMAD R11, R10, 0x800000, -R11 ;  /* 0x008000000a0b7824 */ /* 0x002fc600078e0a0b */
[----:B------:R-:W-:-:S04]  /*0410*/  FFMA R8, R7, R8, 0.24022644758224487305 ;  /* 0x3e75fdec07087423 */ /* 0x000fc80000000008 */
[----:B------:R-:W-:Y:S01]  /*0420*/  FFMA R8, R7, R8, 0.69314718246459960938 ;  /* 0x3f31721807087423 */ /* 0x000fe20000000008 */
[----:B0-----:R-:W-:Y:S01]  /*0430*/  FADD R6, R5, R5 ;  /* 0x0000000505067221 */ /* 0x001fe20000000000 */
[----:B------:R-:W-:Y:S02]  /*0440*/  MOV R5, 0x3f800000 ;  /* 0x3f80000000057802 */ /* 0x000fe40000000f00 */
[----:B------:R-:W-:Y:S01]  /*0450*/  FFMA R8, R7, R8, 1 ;  /* 0x3f80000007087423 */ /* 0x000fe20000000008 */
[----:B------:R-:W-:-:S03]  /*0460*/  FADD R6, R3, -R6 ;  /* 0x8000000603067221 */ /* 0x000fc60000000000 */
[----:B------:R-:W-:-:S04]  /*0470*/  FMUL R8, R8, R13 ;  /* 0x0000000d08087220 */ /* 0x000fc80000400000 */
[----:B------:R-:W-:Y:S01]  /*0480*/  FMUL R8, R8, R11 ;  /* 0x0000000b08087220 */ /* 0x000fe20000400000 */
[----:B------:R-:W-:Y:S01]  /*0490*/  @P1 FSEL R8, RZ, +INF , !P3 ;  /* 0x7f800000ff081808 */ /* 0x000fe20005800000 */
[----:B------:R-:W-:Y:S06]  /*04a0*/  @P2 BRA `(.L_x_1) ;  /* 0x0000000000502947 */ /* 0x000fec0003800000 */
[----:B------:R-:W-:-:S04]  /*04b0*/  FSETP.NAN.AND P1, PT, |R3|, |R3|, PT ;  /* 0x400000030300720b */ /* 0x000fc80003f28200 */
[----:B------:R-:W-:-:S13]  /*04c0*/  FSETP.NUM.AND P1, PT, |R0|, |R0|, !P1 ;  /* 0x400000000000720b */ /* 0x000fda0004f27200 */
[----:B------:R-:W-:Y:S01]  /*04d0*/  @!P1 FADD R5, R3, R0 ;  /* 0x0000000003059221 */ /* 0x000fe20000000000 */
[----:B------:R-:W-:Y:S06]  /*04e0*/  @!P1 BRA `(.L_x_1) ;  /* 0x0000000000409947 */ /* 0x000fec0003800000 */
[C---:B------:R-:W-:Y:S02]  /*04f0*/  FSETP.NEU.AND P1, PT, |R0|.reuse, +INF , PT ;  /* 0x7f8000000000780b */ /* 0x040fe40003f2d200 */
[----:B------:R-:W-:-:S13]  /*0500*/  FSETP.NEU.AND P2, PT, R0, RZ, PT ;  /* 0x000000ff0000720b */ /* 0x000fda0003f4d000 */
[----:B------:R-:W-:Y:S05]  /*0510*/  @P1 BRA P2, `(.L_x_2) ;  /* 0x0000000000181947 */ /* 0x000fea0001000000 */
[----:B------:R-:W-:Y:S01]  /*0520*/  ISETP.GE.AND P2, PT, R9, RZ, PT ;  /* 0x000000ff0900720c */ /* 0x000fe20003f46270 */
[----:B------:R-:W-:Y:S01]  /*0530*/  FADD R5, R0, R0 ;  /* 0x0000000000057221 */ /* 0x000fe20000000000 */
[----:B------:R-:W-:-:S11]  /*0540*/  FSETP.NEU.AND P1, PT, |R6|, 1, PT ;  /* 0x3f8000000600780b */ /* 0x000fd60003f2d200 */
[----:B------:R-:W-:-:S04]  /*0550*/  @!P2 LOP3.LUT R5, R5, 0x7f800000, RZ, 0x3c, !PT ;  /* 0x7f8000000505a812 */ /* 0x000fc800078e3cff */
[----:B------:R-:W-:Y:S01]  /*0560*/  @P1 LOP3.LUT R5, R5, 0x7fffffff, RZ, 0xc0, !PT ;  /* 0x7fffffff05051812 */ /* 0x000fe200078ec0ff */
[----:B------:R-:W-:Y:S06]  /*0570*/  BRA `(.L_x_1) ;  /* 0x00000000001c7947 */ /* 0x000fec0003800000 */
.L_x_2:
[----:B------:R-:W-:Y:S02]  /*0580*/  FSETP.NEU.AND P1, PT, |R3|, +INF , PT ;  /* 0x7f8000000300780b */ /* 0x000fe40003f2d200 */
[----:B------:R-:W-:-:S13]  /*0590*/  FSETP.EQ.AND P2, PT, R0, -1, PT ;  /* 0xbf8000000000780b */ /* 0x000fda0003f42000 */
[----:B------:R-:W-:Y:S05]  /*05a0*/  @!P1 BRA P2, `(.L_x_1) ;  /* 0x0000000000109947 */ /* 0x000fea0001000000 */
[----:B------:R-:W-:Y:S01]  /*05b0*/  FSETP.GEU.AND P1, PT, R0, RZ, PT ;  /* 0x000000ff0000720b */ /* 0x000fe20003f2e000 */
[----:B------:R-:W-:-:S12]  /*05c0*/  IMAD.MOV.U32 R5, RZ, RZ, R8 ;  /* 0x000000ffff057224 */ /* 0x000fd800078e0008 */
[----:B------:R-:W-:-:S04]  /*05d0*/  @!P1 FSETP.NEU.AND P2, PT, |R6|, 1, PT ;  /* 0x3f8000000600980b */ /* 0x000fc80003f4d200 */
[----:B------:R-:W-:-:S09]  /*05e0*/  @!P1 FSEL R5, R8, -R8, P2 ;  /* 0x8000000808059208 */ /* 0x000fd20001000000 */
.L_x_1:
[----:B------:R-:W0:Y:S02]  /*05f0*/  LDC R0, c[0x0][0x3b0] ;  /* 0x0000ec00ff007b82 */ /* 0x000e240000000800 */
[C---:B0-----:R-:W-:Y:S01]  /*0600*/  FMUL R7, |R0|.reuse, 16777216 ;  /* 0x4b80000000077820 */ /* 0x041fe20000400200 */
[C---:B------:R-:W-:Y:S02]  /*0610*/  FSETP.GEU.AND P1, PT, |R0|.reuse, 1.175494350822287508e-38, PT ;  /* 0x008000000000780b */ /* 0x040fe40003f2e200 */
[----:B------:R-:W-:Y:S02]  /*0620*/  FSETP.EQ.OR P0, PT, R0, 1, !P0 ;  /* 0x3f8000000000780b */ /* 0x000fe40004702400 */
[----:B------:R-:W-:-:S04]  /*0630*/  FSEL R7, R7, |R0|, !P1 ;  /* 0x4000000007077208 */ /* 0x000fc80004800000 */
[----:B------:R-:W-:-:S04]  /*0640*/  IADD3 R8, PT, PT, R7, -0x3f3504f3, RZ ;  /* 0xc0cafb0d07087810 */ /* 0x000fc80007ffe0ff */
[----:B------:R-:W-:-:S05]  /*0650*/  LOP3.LUT R8, R8, 0xff800000, RZ, 0xc0, !PT ;  /* 0xff80000008087812 */ /* 0x000fca00078ec0ff */
[----:B------:R-:W-:Y:S01]  /*0660*/  IMAD.IADD R7, R7, 0x1, -R8 ;  /* 0x0000000107077824 */ /* 0x000fe200078e0a08 */
[----:B------:R-:W-:-:S03]  /*0670*/  I2FP.F32.S32 R8, R8 ;  /* 0x0000000800087245 */ /* 0x000fc60000201400 */
        /* <DEDUP_REMOVED lines=8> */
[CC--:B------:R-:W-:Y:S01]  /*0700*/  FMUL R15, R13.reuse, R13.reuse ;  /* 0x0000000d0d0f7220 */ /* 0x0c0fe20000400000 */
[----:B------:R-:W-:Y:S02]  /*0710*/  FFMA R7, R13, 1.4426950216293334961, R8 ;  /* 0x3fb8aa3b0d077823 */ /* 0x000fe40000000008 */
[----:B------:R-:W-:Y:S01]  /*0720*/  FADD R17, R12, R12 ;  /* 0x0000000c0c117221 */ /* 0x000fe20000000000 */
[C---:B------:R-:W-:Y:S01]  /*0730*/  FFMA R2, R15.reuse, R2, 0.0032181653659790754318 ;  /* 0x3b52e7db0f027423 */ /* 0x040fe20000000002 */
[----:B------:R-:W-:Y:S02]  /*0740*/  FADD R8, R8, -R7 ;  /* 0x8000000708087221 */ /* 0x000fe40000000000 */
[----:B------:R-:W-:Y:S01]  /*0750*/  FFMA R10, R10, -R13, R17 ;  /* 0x8000000d0a0a7223 */ /* 0x000fe20000000011 */
[----:B------:R-:W-:Y:S01]  /*0760*/  FFMA R2, R15, R2, 0.018033718690276145935 ;  /* 0x3c93bb730f027423 */ /* 0x000fe20000000002 */
[----:B------:R-:W-:-:S02]  /*0770*/  FFMA R17, R13, 1.4426950216293334961, R8 ;  /* 0x3fb8aa3b0d117823 */ /* 0x000fc40000000008 */
[----:B------:R-:W-:Y:S01]  /*0780*/  FMUL R10, R11, R10 ;  /* 0x0000000a0b0a7220 */ /* 0x000fe20000400000 */
[----:B------:R-:W-:-:S03]  /*0790*/  FFMA R2, R15, R2, 0.12022458761930465698 ;  /* 0x3df6384f0f027423 */ /* 0x000fc60000000002 */
[----:B------:R-:W-:Y:S01]  /*07a0*/  FFMA R8, R10, 1.4426950216293334961, R17 ;  /* 0x3fb8aa3b0a087823 */ /* 0x000fe20000000011 */
[----:B------:R-:W-:-:S03]  /*07b0*/  FMUL R2, R15, R2 ;  /* 0x000000020f027220 */ /* 0x000fc60000400000 */
[----:B------:R-:W-:Y:S01]  /*07c0*/  FFMA R11, R13, 1.9251366722983220825e-08, R8 ;  /* 0x32a55e340d0b7823 */ /* 0x000fe20000000008 */
[----:B------:R-:W-:-:S04]  /*07d0*/  FMUL R8, R2, 3 ;  /* 0x4040000002087820 */ /* 0x000fc80000400000 */
[----:B------:R-:W-:-:S04]  /*07e0*/  FFMA R11, R10, R8, R11 ;  /* 0x000000080a0b7223 */ /* 0x000fc8000000000b */
[----:B------:R-:W-:-:S04]  /*07f0*/  FFMA R2, R13, R2, R11 ;  /* 0x000000020d027223 */ /* 0x000fc8000000000b */
[----:B------:R-:W-:-:S04]  /*0800*/  FADD R8, R7, R2 ;  /* 0x0000000207087221 */ /* 0x000fc80000000000 */
[----:B------:R-:W-:Y:S01]  /*0810*/  FMUL R10, R3, R8 ;  /* 0x00000008030a7220 */ /* 0x000fe20000400000 */
[----:B------:R-:W-:-:S03]  /*0820*/  FADD R7, -R7, R8 ;  /* 0x0000000807077221 */ /* 0x000fc60000000100 */
[----:B------:R-:W0:Y:S01]  /*0830*/  FRND R11, R10 ;  /* 0x0000000a000b7307 */ /* 0x000e220000201000 */
[----:B------:R-:W-:Y:S01]  /*0840*/  FADD R2, R2, -R7 ;  /* 0x8000000702027221 */ /* 0x000fe20000000000 */
[----:B------:R-:W-:Y:S01]  /*0850*/  FFMA R7, R3, R8, -R10 ;  /* 0x0000000803077223 */ /* 0x000fe2000000080a */
[----:B------:R-:W-:-:S03]  /*0860*/  FSETP.GEU.AND P2, PT, R10, RZ, PT ;  /* 0x000000ff0a00720b */ /* 0x000fc60003f4e000 */
[----:B------:R-:W-:Y:S01]  /*0870*/  FFMA R2, R3, R2, R7 ;  /* 0x0000000203027223 */ /* 0x000fe20000000007 */
[----:B0-----:R-:W-:Y:S01]  /*0880*/  FADD R7, R10, -R11 ;  /* 0x8000000b0a077221 */ /* 0x001fe20000000000 */
[----:B------:R-:W-:-:S03]  /*0890*/  FSETP.GT.AND P1, PT, R11, RZ, PT ;  /* 0x000000ff0b00720b */ /* 0x000fc60003f24000 */
[----:B------:R-:W-:Y:S01]  /*08a0*/  FADD R7, R2, R7 ;  /* 0x0000000702077221 */ /* 0x000fe20000000000 */
[----:B------:R-:W-:Y:S01]  /*08b0*/  SEL R11, RZ, 0x83000000, P1 ;  /* 0x83000000ff0b7807 */ /* 0x000fe20000800000 */
[----:B------:R-:W0:Y:S01]  /*08c0*/  F2I.NTZ R2, R10 ;  /* 0x0000000a00027305 */ /* 0x000e220000203100 */
[----:B------:R-:W-:Y:S01]  /*08d0*/  FSETP.GT.AND P1, PT, |R10|, 152, PT ;  /* 0x431800000a00780b */ /* 0x000fe20003f24200 */
[----:B------:R-:W-:Y:S01]  /*08e0*/  FFMA R4, R7, R4, 0.0013391353422775864601 ;  /* 0x3aaf85ed07047423 */ /* 0x000fe20000000004 */
[----:B------:R-:W-:-:S03]  /*08f0*/  IADD3 R13, PT, PT, R11, 0x7f000000, RZ ;  /* 0x7f0000000b0d7810 */ /* 0x000fc60007ffe0ff */
[----:B------:R-:W-:-:S04]  /*0900*/  FFMA R4, R7, R4, 0.0096188392490148544312 ;  /* 0x3c1d985607047423 */ /* 0x000fc80000000004 */
[----:B------:R-:W-:-:S04]  /*0910*/  FFMA R4, R7, R4, 0.055503588169813156128 ;  /* 0x3d6357bb07047423 */ /* 0x000fc80000000004 */
[C---:B------:R-:W-:Y:S01]  /*0920*/  FFMA R4, R7.reuse, R4, 0.24022644758224487305 ;  /* 0x3e75fdec07047423 */ /* 0x040fe20000000004 */
[----:B0-----:R-:W-:Y:S01]  /*0930*/  IMAD R11, R2, 0x800000, -R11 ;  /* 0x00800000020b7824 */ /* 0x001fe200078e0a0b */
[----:B------:R-:W-:Y:S02]  /*0940*/  MOV R2, 0x3f800000 ;  /* 0x3f80000000027802 */ /* 0x000fe40000000f00 */
[----:B------:R-:W-:-:S04]  /*0950*/  FFMA R4, R7, R4, 0.69314718246459960938 ;  /* 0x3f31721807047423 */ /* 0x000fc80000000004 */
[----:B------:R-:W-:-:S04]  /*0960*/  FFMA R4, R7, R4, 1 ;  /* 0x3f80000007047423 */ /* 0x000fc80000000004 */
        /* <DEDUP_REMOVED lines=17> */
.L_x_4:
[----:B------:R-:W-:Y:S02]  /*0a80*/  FSETP.NEU.AND P0, PT, |R3|, +INF , PT ;  /* 0x7f8000000300780b */ /* 0x000fe40003f0d200 */
[----:B------:R-:W-:-:S13]  /*0a90*/  FSETP.EQ.AND P1, PT, R0, -1, PT ;  /* 0xbf8000000000780b */ /* 0x000fda0003f22000 */
[----:B------:R-:W-:Y:S05]  /*0aa0*/  @!P0 BRA P1, `(.L_x_3) ;  /* 0x0000000000108947 */ /* 0x000fea0000800000 */
[----:B------:R-:W-:Y:S01]  /*0ab0*/  FSETP.GEU.AND P0, PT, R0, RZ, PT ;  /* 0x000000ff0000720b */ /* 0x000fe20003f0e000 */
[----:B------:R-:W-:-:S12]  /*0ac0*/  IMAD.MOV.U32 R2, RZ, RZ, R4 ;  /* 0x000000ffff027224 */ /* 0x000fd800078e0004 */
[----:B------:R-:W-:-:S04]  /*0ad0*/  @!P0 FSETP.NEU.AND P1, PT, |R6|, 1, PT ;  /* 0x3f8000000600880b */ /* 0x000fc80003f2d200 */
[----:B------:R-:W-:-:S09]  /*0ae0*/  @!P0 FSEL R2, R4, -R4, P1 ;  /* 0x8000000404028208 */ /* 0x000fd20000800000 */
.L_x_3:
[----:B------:R-:W-:Y:S01]  /*0af0*/  FADD R5, -R5, 1 ;  /* 0x3f80000005057421 */ /* 0x000fe20000000100 */
[----:B------:R-:W-:-:S04]  /*0b00*/  FADD R2, -R2, 1 ;  /* 0x3f80000002027421 */ /* 0x000fc80000000100 */
[----:B------:R-:W-:Y:S02]  /*0b10*/  FMNMX.NAN R4, R5, 9.9999999600419720025e-13, !PT ;  /* 0x2b8cbccc05047809 */ /* 0x000fe40007820000 */
[----:B------:R-:W-:Y:S02]  /*0b20*/  FMNMX.NAN R2, R2, 9.9999999600419720025e-13, !PT ;  /* 0x2b8cbccc02027809 */ /* 0x000fe40007820000 */
[----:B------:R-:W-:-:S04]  /*0b30*/  IADD3 R0, PT, PT, R4, 0x1800000, RZ ;  /* 0x0180000004007810 */ /* 0x000fc80007ffe0ff */
[----:B------:R-:W-:-:S04]  /*0b40*/  LOP3.LUT R0, R0, 0x7f800000, RZ, 0xc0, !PT ;  /* 0x7f80000000007812 */ /* 0x000fc800078ec0ff */
[----:B------:R-:W-:-:S13]  /*0b50*/  ISETP.GT.U32.AND P0, PT, R0, 0x1ffffff, PT ;  /* 0x01ffffff0000780c */ /* 0x000fda0003f04070 */
[----:B------:R-:W-:Y:S05]  /*0b60*/  @P0 BRA `(.L_x_5) ;  /* 0x0000000000140947 */ /* 0x000fea0003800000 */
[----:B------:R-:W-:Y:S01]  /*0b70*/  IMAD.MOV.U32 R0, RZ, RZ, R4 ;  /* 0x000000ffff007224 */ /* 0x000fe200078e0004 */
[----:B------:R-:W-:-:S07]  /*0b80*/  MOV R4, 0xba0 ;  /* 0x00000ba000047802 */ /* 0x000fce0000000f00 */
[----:B------:R-:W-:Y:S05]  /*0b90*/  CALL.REL.NOINC `($__internal_0_$__cuda_sm20_rcp_rn_f32_slowpath) ;  /* 0x0000000400c87944 */ /* 0x000fea0003c00000 */
[----:B------:R-:W-:Y:S01]  /*0ba0*/  MOV R7, R3 ;  /* 0x0000000300077202 */ /* 0x000fe20000000f00 */
[----:B------:R-:W-:Y:S06]  /*0bb0*/  BRA `(.L_x_6) ;  /* 0x0000000000107947 */ /* 0x000fec0003800000 */
.L_x_5:
[----:B------:R-:W0:Y:S02]  /*0bc0*/  MUFU.RCP R7, R4 ;  /* 0x0000000400077308 */ /* 0x000e240000001000 */
[----:B0-----:R-:W-:-:S04]  /*0bd0*/  FFMA R0, R4, R7, -1 ;  /* 0xbf80000004007423 */ /* 0x001fc80000000007 */
[----:B------:R-:W-:-:S04]  /*0be0*/  FADD.FTZ R0, -R0, -RZ ;  /* 0x800000ff00007221 */ /* 0x000fc80000010100 */
[----:B------:R-:W-:-:S07]  /*0bf0*/  FFMA R7, R7, R0, R7 ;  /* 0x0000000007077223 */ /* 0x000fce0000000007 */
.L_x_6:
[----:B------:R-:W-:-:S05]  /*0c00*/  VIADD R0, R2, 0x1800000 ;  /* 0x0180000002007836 */ /* 0x000fca0000000000 */
[----:B------:R-:W-:-:S04]  /*0c10*/  LOP3.LUT R0, R0, 0x7f800000, RZ, 0xc0, !PT ;  /* 0x7f80000000007812 */ /* 0x000fc800078ec0ff */
[----:B------:R-:W-:-:S13]  /*0c20*/  ISETP.GT.U32.AND P0, PT, R0, 0x1ffffff, PT ;  /* 0x01ffffff0000780c */ /* 0x000fda0003f04070 */
[----:B------:R-:W-:Y:S05]  /*0c30*/  @P0 BRA `(.L_x_7) ;  /* 0x0000000000140947 */ /* 0x000fea0003800000 */
[----:B------:R-:W-:Y:S02]  /*0c40*/  MOV R0, R2 ;  /* 0x0000000200007202 */ /* 0x000fe40000000f00 */
[----:B------:R-:W-:-:S07]  /*0c50*/  MOV R4, 0xc70 ;  /* 0x00000c7000047802 */ /* 0x000fce0000000f00 */
[----:B------:R-:W-:Y:S05]  /*0c60*/  CALL.REL.NOINC `($__internal_0_$__cuda_sm20_rcp_rn_f32_slowpath) ;  /* 0x0000000400947944 */ /* 0x000fea0003c00000 */
[----:B------:R-:W-:Y:S01]  /*0c70*/  IMAD.MOV.U32 R6, RZ, RZ, R3 ;  /* 0x000000ffff067224 */ /* 0x000fe200078e0003 */
[----:B------:R-:W-:Y:S06]  /*0c80*/  BRA `(.L_x_0) ;  /* 0x0000000000107947 */ /* 0x000fec0003800000 */
.L_x_7:
[----:B------:R-:W0:Y:S02]  /*0c90*/  MUFU.RCP R3, R2 ;  /* 0x0000000200037308 */ /* 0x000e240000001000 */
[----:B0-----:R-:W-:-:S04]  /*0ca0*/  FFMA R0, R2, R3, -1 ;  /* 0xbf80000002007423 */ /* 0x001fc80000000003 */
[----:B------:R-:W-:-:S04]  /*0cb0*/  FADD.FTZ R0, -R0, -RZ ;  /* 0x800000ff00007221 */ /* 0x000fc80000010100 */
[----:B------:R-:W-:-:S07]  /*0cc0*/  FFMA R6, R3, R0, R3 ;  /* 0x0000000003067223 */ /* 0x000fce0000000003 */
.L_x_0:
[----:B------:R-:W0:Y:S01]  /*0cd0*/  S2R R10, SR_TID.X ;  /* 0x00000000000a7919 */ /* 0x000e220000002100 */
[----:B------:R-:W0:Y:S01]  /*0ce0*/  S2UR UR4, SR_CTAID.X ;  /* 0x00000000000479c3 */ /* 0x000e220000002500 */
[----:B------:R-:W1:Y:S07]  /*0cf0*/  LDCU.64 UR6, c[0x0][0x3a0] ;  /* 0x00007400ff0677ac */ /* 0x000e6e0008000a00 */
[----:B------:R-:W0:Y:S02]  /*0d00*/  LDC R11, c[0x0][0x360] ;  /* 0x0000d800ff0b7b82 */ /* 0x000e240000000800 */
[----:B0-----:R-:W-:-:S05]  /*0d10*/  IMAD R10, R11, UR4, R10 ;  /* 0x000000040b0a7c24 */ /* 0x001fca000f8e020a */
[----:B-1----:R-:W-:Y:S02]  /*0d20*/  ISETP.GE.U32.AND P0, PT, R10, UR6, PT ;  /* 0x000000060a007c0c */ /* 0x002fe4000bf06070 */
[----:B------:R-:W-:-:S04]  /*0d30*/  SHF.R.S32.HI R0, RZ, 0x1f, R10 ;  /* 0x0000001fff007819 */ /* 0x000fc8000001140a */
[----:B------:R-:W-:-:S13]  /*0d40*/  ISETP.GE.AND.EX P0, PT, R0, UR7, PT, P0 ;  /* 0x0000000700007c0c */ /* 0x000fda000bf06300 */
[----:B------:R-:W-:Y:S05]  /*0d50*/  @P0 EXIT ;  /* 0x000000000000094d */ /* 0x000fea0003800000 */
[----:B------:R-:W0:Y:S01]  /*0d60*/  LDC.64 R8, c[0x0][0x3a8] ;  /* 0x0000ea00ff087b82 */ /* 0x000e220000000a00 */
[----:B------:R-:W0:Y:S01]  /*0d70*/  LDCU UR5, c[0x0][0x3b8] ;  /* 0x00007700ff0577ac */ /* 0x000e220008000800 */
[----:B------:R-:W-:Y:S01]  /*0d80*/  BSSY.RECONVERGENT B0, `(.L_x_8) ;  /* 0x0000052000007945 */ /* 0x000fe20003800200 */
[----:B------:R-:W-:Y:S01]  /*0d90*/  MOV R3, R0 ;  /* 0x0000000000037202 */ /* 0x000fe20000000f00 */
[----:B------:R-:W-:Y:S01]  /*0da0*/  IMAD.MOV.U32 R0, RZ, RZ, R10 ;  /* 0x000000ffff007224 */ /* 0x000fe200078e000a */
[----:B------:R-:W1:Y:S03]  /*0db0*/  LDCU UR4, c[0x0][0x370] ;  /* 0x00006e00ff0477ac */ /* 0x000e660008000800 */
[----:B------:R-:W2:Y:S01]  /*0dc0*/  LDC R12, c[0x0][0x3b0] ;  /* 0x0000ec00ff0c7b82 */ /* 0x000ea20000000800 */
[----:B------:R-:W3:Y:S01]  /*0dd0*/  LDCU.64 UR6, c[0x0][0x358] ;  /* 0x00006b00ff0677ac */ /* 0x000ee20008000a00 */
[----:B------:R-:W4:Y:S01]  /*0de0*/  LDCU UR20, c[0x0][0x3b0] ;  /* 0x00007600ff1477ac */ /* 0x000f220008000800 */
[----:B------:R-:W0:Y:S01]  /*0df0*/  LDCU UR17, c[0x0][0x3ac] ;  /* 0x00007580ff1177ac */ /* 0x000e220008000800 */
[----:B------:R-:W0:Y:S01]  /*0e00*/  LDCU UR16, c[0x0][0x3b4] ;  /* 0x00007680ff1077ac */ /* 0x000e220008000800 */
[----:B-1----:R-:W-:-:S02]  /*0e10*/  IMAD R11, R11, UR4, RZ ;  /* 0x000000040b0b7c24 */ /* 0x002fc4000f8e02ff */
[----:B0-----:R-:W-:Y:S01]  /*0e20*/  FMUL R8, R8, UR5 ;  /* 0x0000000508087c20 */ /* 0x001fe20008400000 */
[----:B------:R-:W-:Y:S01]  /*0e30*/  FADD R9, -R9, 1 ;  /* 0x3f80000009097421 */ /* 0x000fe20000000100 */
[----:B------:R-:W0:Y:S01]  /*0e40*/  LDCU UR21, c[0x0][0x3a8] ;  /* 0x00007500ff1577ac */ /* 0x000e220008000800 */
[----:B------:R-:W1:Y:S01]  /*0e50*/  LDCU.64 UR22, c[0x0][0x3a0] ;  /* 0x00007400ff1677ac */ /* 0x000e620008000a00 */
[----:B--2---:R-:W-:Y:S01]  /*0e60*/  FADD R12, -R12, 1 ;  /* 0x3f8000000c0c7421 */ /* 0x004fe20000000100 */
[----:B------:R-:W2:Y:S01]  /*0e70*/  LDCU.64 UR18, c[0x0][0x3b8] ;  /* 0x00007700ff1277ac */ /* 0x000ea20008000a00 */
[----:B------:R-:W0:Y:S01]  /*0e80*/  LDCU.128 UR8, c[0x0][0x380] ;  /* 0x00007000ff0877ac */ /* 0x000e220008000c00 */
[----:B---34-:R-:W0:Y:S04]  /*0e90*/  LDCU.128 UR12, c[0x0][0x390] ;  /* 0x00007200ff0c77ac */ /* 0x018e280008000c00 */
.L_x_14:
[C---:B------:R-:W-:Y:S02]  /*0ea0*/  SHF.L.U32 R14, R0.reuse, 0x2, RZ ;  /* 0x00000002000e7819 */ /* 0x040fe400000006ff */
[----:B------:R-:W-:Y:S02]  /*0eb0*/  SHF.L.U64.HI R13, R0, 0x2, R3 ;  /* 0x00000002000d7819 */ /* 0x000fe40000010203 */
[C---:B0-----:R-:W-:Y:S02]  /*0ec0*/  IADD3 R2, P1, PT, R14.reuse, UR12, RZ ;  /* 0x0000000c0e027c10 */ /* 0x041fe4000ff3e0ff */
[----:B------:R-:W-:Y:S02]  /*0ed0*/  IADD3 R16, P0, PT, R14, UR10, RZ ;  /* 0x0000000a0e107c10 */ /* 0x000fe4000ff1e0ff */
[C---:B------:R-:W-:Y:S02]  /*0ee0*/  IADD3.X R3, PT, PT, R13.reuse, UR13, RZ, P1, !PT ;  /* 0x0000000d0d037c10 */ /* 0x040fe40008ffe4ff */
[----:B------:R-:W-:-:S03]  /*0ef0*/  IADD3.X R17, PT, PT, R13, UR11, RZ, P0, !PT ;  /* 0x0000000b0d117c10 */ /* 0x000fc600087fe4ff */
[----:B------:R-:W3:Y:S04]  /*0f00*/  LDG.E R0, desc[UR6][R2.64] ;  /* 0x0000000602007981 */ /* 0x000ee8000c1e1900 */
[----:B------:R-:W4:Y:S01]  /*0f10*/  LDG.E.CONSTANT R16, desc[UR6][R16.64] ;  /* 0x0000000610107981 */ /* 0x000f22000c1e9900 */
[C---:B------:R-:W-:Y:S02]  /*0f20*/  IADD3 R4, P0, PT, R14.reuse, UR8, RZ ;  /* 0x000000080e047c10 */ /* 0x040fe4000ff1e0ff */
[----:B------:R-:W-:Y:S02]  /*0f30*/  IADD3 R14, P1, PT, R14, UR14, RZ ;  /* 0x0000000e0e0e7c10 */ /* 0x000fe4000ff3e0ff */
[C---:B------:R-:W-:Y:S02]  /*0f40*/  IADD3.X R5, PT, PT, R13.reuse, UR9, RZ, P0, !PT ;  /* 0x000000090d057c10 */ /* 0x040fe400087fe4ff */
[----:B------:R-:W-:-:S03]  /*0f50*/  IADD3.X R15, PT, PT, R13, UR15, RZ, P1, !PT ;  /* 0x0000000f0d0f7c10 */ /* 0x000fc60008ffe4ff */
[----:B------:R-:W5:Y:S01]  /*0f60*/  LDG.E R13, desc[UR6][R4.64] ;  /* 0x00000006040d7981 */ /* 0x000f62000c1e1900 */
[----:B---3--:R-:W-:-:S04]  /*0f70*/  FMUL R0, R0, UR17 ;  /* 0x0000001100007c20 */ /* 0x008fc80008400000 */
[----:B----4-:R-:W-:-:S05]  /*0f80*/  FFMA R0, R9, R16, R0 ;  /* 0x0000001009007223 */ /* 0x010fca0000000000 */
[----:B------:R0:W-:Y:S04]  /*0f90*/  STG.E desc[UR6][R2.64], R0 ;  /* 0x0000000002007986 */ /* 0x0001e8000c101906 */
[----:B------:R-:W3:Y:S01]  /*0fa0*/  LDG.E R18, desc[UR6][R14.64] ;  /* 0x000000060e127981 */ /* 0x000ee2000c1e1900 */
[----:B--2---:R-:W-:Y:S01]  /*0fb0*/  ISETP.NE.AND P2, PT, RZ, UR19, PT ;  /* 0x00000013ff007c0c */ /* 0x004fe2000bf45270 */
[----:B------:R-:W-:Y:S01]  /*0fc0*/  FMUL R16, R16, R16 ;  /* 0x0000001010107220 */ /* 0x000fe20000400000 */
[----:B------:R-:W-:Y:S01]  /*0fd0*/  FSETP.NEU.AND P0, PT, RZ, UR18, PT ;  /* 0x00000012ff007c0b */ /* 0x000fe2000bf0d000 */
[----:B------:R-:W-:Y:S10]  /*0fe0*/  BSSY.RECONVERGENT B1, `(.L_x_9) ;  /* 0x0000014000017945 */ /* 0x000ff40003800200 */
[----:B0-----:R-:W-:-:S02]  /*0ff0*/  @P2 FMUL R0, R0, R7 ;  /* 0x0000000700002220 */ /* 0x001fc40000400000 */
[----:B-----5:R-:W-:Y:S01]  /*1000*/  @P0 FFMA R13, -R8, R13, R13 ;  /* 0x0000000d080d0223 */ /* 0x020fe2000000010d */
[----:B---3--:R-:W-:-:S04]  /*1010*/  FMUL R17, R18, UR20 ;  /* 0x0000001412117c20 */ /* 0x008fc80008400000 */
[----:B------:R-:W-:-:S05]  /*1020*/  FFMA R17, R12, R16, R17 ;  /* 0x000000100c117223 */ /* 0x000fca0000000011 */
[----:B------:R0:W-:Y:S02]  /*1030*/  STG.E desc[UR6][R14.64], R17 ;  /* 0x000000110e007986 */ /* 0x0001e4000c101906 */
[----:B0-----:R-:W-:-:S04]  /*1040*/  @P2 FMUL R17, R17, R6 ;  /* 0x0000000611112220 */ /* 0x001fc80000400000 */
[----:B------:R-:W-:Y:S01]  /*1050*/  VIADD R16, R17, 0xf3000000 ;  /* 0xf300000011107836 */ /* 0x000fe20000000000 */
[----:B------:R0:W2:Y:S04]  /*1060*/  MUFU.RSQ R18, R17 ;  /* 0x0000001100127308 */ /* 0x0000a80000001400 */
[----:B------:R-:W-:-:S13]  /*1070*/  ISETP.GT.U32.AND P1, PT, R16, 0x727fffff, PT ;  /* 0x727fffff1000780c */ /* 0x000fda0003f24070 */
[----:B0-2---:R-:W-:Y:S05]  /*1080*/  @!P1 BRA `(.L_x_10) ;  /* 0x0000000000149947 */ /* 0x005fea0003800000 */
[----:B------:R-:W-:Y:S02]  /*1090*/  MOV R2, R17 ;  /* 0x0000001100027202 */ /* 0x000fe40000000f00 */
[----:B------:R-:W-:-:S07]  /*10a0*/  MOV R18, 0x10c0 ;  /* 0x000010c000127802 */ /* 0x000fce0000000f00 */
[----:B-1----:R-:W-:Y:S05]  /*10b0*/  CALL.REL.NOINC `($__internal_1_$__cuda_sm20_sqrt_rn_f32_slowpath) ;  /* 0x00000004004c7944 */ /* 0x002fea0003c00000 */
[----:B------:R-:W-:Y:S01]  /*10c0*/  IMAD.MOV.U32 R2, RZ, RZ, R14 ;  /* 0x000000ffff027224 */ /* 0x000fe200078e000e */
[----:B------:R-:W-:Y:S06]  /*10d0*/  BRA `(.L_x_11) ;  /* 0x0000000000107947 */ /* 0x000fec0003800000 */
.L_x_10:
[----:B------:R-:W-:Y:S01]  /*10e0*/  FMUL.FTZ R2, R17, R18 ;  /* 0x0000001211027220 */ /* 0x000fe20000410000 */
[----:B------:R-:W-:-:S03]  /*10f0*/  FMUL.FTZ R3, R18, 0.5 ;  /* 0x3f00000012037820 */ /* 0x000fc60000410000 */
[----:B------:R-:W-:-:S04]  /*1100*/  FFMA R17, -R2, R2, R17 ;  /* 0x0000000202117223 */ /* 0x000fc80000000111 */
[----:B------:R-:W-:-:S07]  /*1110*/  FFMA R2, R17, R3, R2 ;  /* 0x0000000311027223 */ /* 0x000fce0000000002 */
.L_x_11:
[----:B-1----:R-:W-:Y:S05]  /*1120*/  BSYNC.RECONVERGENT B1 ;  /* 0x0000000000017941 */ /* 0x002fea0003800200 */
.L_x_9:
[----:B------:R-:W-:Y:S01]  /*1130*/  FADD R17, R2, UR16 ;  /* 0x0000001002117e21 */ /* 0x000fe20008000000 */
[----:B------:R-:W-:Y:S03]  /*1140*/  BSSY.RECONVERGENT B1, `(.L_x_12) ;  /* 0x000000d000017945 */ /* 0x000fe60003800200 */
[----:B------:R-:W0:Y:S08]  /*1150*/  MUFU.RCP R2, R17 ;  /* 0x0000001100027308 */ /* 0x000e300000001000 */
[----:B------:R-:W1:Y:S01]  /*1160*/  FCHK P0, R0, R17 ;  /* 0x0000001100007302 */ /* 0x000e620000000000 */
[----:B0-----:R-:W-:-:S04]  /*1170*/  FFMA R3, -R17, R2, 1 ;  /* 0x3f80000011037423 */ /* 0x001fc80000000102 */
[----:B------:R-:W-:-:S04]  /*1180*/  FFMA R3, R2, R3, R2 ;  /* 0x0000000302037223 */ /* 0x000fc80000000002 */
[----:B------:R-:W-:-:S04]  /*1190*/  FFMA R2, R0, R3, RZ ;  /* 0x0000000300027223 */ /* 0x000fc800000000ff */
[----:B------:R-:W-:-:S04]  /*11a0*/  FFMA R14, -R17, R2, R0 ;  /* 0x00000002110e7223 */ /* 0x000fc80000000100 */
[----:B------:R-:W-:Y:S01]  /*11b0*/  FFMA R2, R3, R14, R2 ;  /* 0x0000000e03027223 */ /* 0x000fe20000000002 */
[----:B-1----:R-:W-:Y:S06]  /*11c0*/  @!P0 BRA `(.L_x_13) ;  /* 0x0000000000108947 */ /* 0x002fec0003800000 */
[----:B------:R-:W-:Y:S02]  /*11d0*/  MOV R3, R0 ;  /* 0x0000000000037202 */ /* 0x000fe40000000f00 */
[----:B------:R-:W-:-:S07]  /*11e0*/  MOV R2, 0x1200 ;  /* 0x0000120000027802 */ /* 0x000fce0000000f00 */
[----:B------:R-:W-:Y:S05]  /*11f0*/  CALL.REL.NOINC `($__internal_2_$__cuda_sm3x_div_rn_noftz_f32_slowpath) ;  /* 0x0000000400587944 */ /* 0x000fea0003c00000 */
[----:B------:R-:W-:-:S07]  /*1200*/  IMAD.MOV.U32 R2, RZ, RZ, R0 ;  /* 0x000000ffff027224 */ /* 0x000fce00078e0000 */
.L_x_13:
[----:B------:R-:W-:Y:S05]  /*1210*/  BSYNC.RECONVERGENT B1 ;  /* 0x0000000000017941 */ /* 0x000fea0003800200 */
.L_x_12:
[----:B------:R-:W-:Y:S01]  /*1220*/  FFMA R13, -R2, UR21, R13 ;  /* 0x00000015020d7c23 */ /* 0x000fe2000800010d */
[----:B------:R-:W-:-:S04]  /*1230*/  IADD3 R0, PT, PT, R11, R10, RZ ;  /* 0x0000000a0b007210 */ /* 0x000fc80007ffe0ff */
[----:B------:R3:W-:Y:S01]  /*1240*/  STG.E desc[UR6][R4.64], R13 ;  /* 0x0000000d04007986 */ /* 0x0007e2000c101906 */
[----:B------:R-:W-:Y:S01]  /*1250*/  ISETP.GE.U32.AND P0, PT, R0, UR22, PT ;  /* 0x0000001600007c0c */ /* 0x000fe2000bf06070 */
[--C-:B------:R-:W-:Y:S01]  /*1260*/  IMAD.MOV.U32 R10, RZ, RZ, R0.reuse ;  /* 0x000000ffff0a7224 */ /* 0x100fe200078e0000 */
[----:B------:R-:W-:-:S04]  /*1270*/  SHF.R.S32.HI R3, RZ, 0x1f, R0 ;  /* 0x0000001fff037819 */ /* 0x000fc80000011400 */
[----:B------:R-:W-:-:S13]  /*1280*/  ISETP.GE.AND.EX P0, PT, R3, UR23, PT, P0 ;  /* 0x0000001703007c0c */ /* 0x000fda000bf06300 */
[----:B---3--:R-:W-:Y:S05]  /*1290*/  @!P0 BRA `(.L_x_14) ;  /* 0xfffffffc00008947 */ /* 0x008fea000383ffff */
[----:B------:R-:W-:Y:S05]  /*12a0*/  BSYNC.RECONVERGENT B0 ;  /* 0x0000000000007941 */ /* 0x000fea0003800200 */
.L_x_8:
[----:B------:R-:W-:Y:S05]  /*12b0*/  EXIT ;  /* 0x000000000000794d */ /* 0x000fea0003800000 */
        .weak           $__internal_0_$__cuda_sm20_rcp_rn_f32_slowpath
        .type           $__internal_0_$__cuda_sm20_rcp_rn_f32_slowpath,@function
        .size           $__internal_0_$__cuda_sm20_rcp_rn_f32_slowpath,($__internal_1_$__cuda_sm20_sqrt_rn_f32_slowpath - $__internal_0_$__cuda_sm20_rcp_rn_f32_slowpath)
$__internal_0_$__cuda_sm20_rcp_rn_f32_slowpath:
[----:B------:R-:W-:-:S04]  /*12c0*/  SHF.L.U32 R3, R0, 0x1, RZ ;  /* 0x0000000100037819 */ /* 0x000fc800000006ff */
[----:B------:R-:W-:-:S04]  /*12d0*/  SHF.R.U32.HI R11, RZ, 0x18, R3 ;  /* 0x00000018ff0b7819 */ /* 0x000fc80000011603 */
[----:B------:R-:W-:-:S13]  /*12e0*/  ISETP.NE.U32.AND P0, PT, R11, RZ, PT ;  /* 0x000000ff0b00720c */ /* 0x000fda0003f05070 */
[----:B------:R-:W-:Y:S05]  /*12f0*/  @P0 BRA `(.L_x_15) ;  /* 0x00000000002c0947 */ /* 0x000fea0003800000 */
[----:B------:R-:W-:-:S05]  /*1300*/  IMAD.SHL.U32 R3, R0, 0x2, RZ ;  /* 0x0000000200037824 */ /* 0x000fca00078e00ff */
[----:B------:R-:W-:-:S13]  /*1310*/  ISETP.NE.AND P0, PT, R3, RZ, PT ;  /* 0x000000ff0300720c */ /* 0x000fda0003f05270 */
[----:B------:R2:W3:Y:S01]  /*1320*/  @!P0 MUFU.RCP R3, R0 ;  /* 0x0000000000038308 */ /* 0x0004e20000001000 */
[----:B------:R-:W-:Y:S05]  /*1330*/  @!P0 BRA `(.L_x_16) ;  /* 0x0000000000a48947 */ /* 0x000fea0003800000 */
[----:B------:R-:W-:-:S04]  /*1340*/  FFMA R5, R0, 1.84467440737095516160e+19, RZ ;  /* 0x5f80000000057823 */ /* 0x000fc800000000ff */
[----:B--2---:R-:W3:Y:S02]  /*1350*/  MUFU.RCP R0, R5 ;  /* 0x0000000500007308 */ /* 0x004ee40000001000 */
[----:B---3--:R-:W-:-:S04]  /*1360*/  FFMA R3, R5, R0, -1 ;  /* 0xbf80000005037423 */ /* 0x008fc80000000000 */
[----:B------:R-:W-:-:S04]  /*1370*/  FADD.FTZ R3, -R3, -RZ ;  /* 0x800000ff03037221 */ /* 0x000fc80000010100 */
[----:B------:R-:W-:-:S04]  /*1380*/  FFMA R0, R0, R3, R0 ;  /* 0x0000000300007223 */ /* 0x000fc80000000000 */
[----:B------:R-:W-:Y:S01]  /*1390*/  FFMA R3, R0, 1.84467440737095516160e+19, RZ ;  /* 0x5f80000000037823 */ /* 0x000fe200000000ff */
[----:B------:R-:W-:Y:S06]  /*13a0*/  BRA `(.L_x_16) ;  /* 0x0000000000887947 */ /* 0x000fec0003800000 */
.L_x_15:
[----:B------:R-:W-:-:S04]  /*13b0*/  IADD3 R13, PT, PT, R11, -0xfd, RZ ;  /* 0xffffff030b0d7810 */ /* 0x000fc80007ffe0ff */
[----:B------:R-:W-:-:S13]  /*13c0*/  ISETP.GT.U32.AND P0, PT, R13, 0x1, PT ;  /* 0x000000010d00780c */ /* 0x000fda0003f04070 */
[----:B------:R-:W-:Y:S05]  /*13d0*/  @P0 BRA `(.L_x_17) ;  /* 0x0000000000780947 */ /* 0x000fea0003800000 */
[----:B------:R-:W-:Y:S01]  /*13e0*/  LOP3.LUT R3, R0, 0x7fffff, RZ, 0xc0, !PT ;  /* 0x007fffff00037812 */ /* 0x000fe200078ec0ff */
[----:B------:R-:W-:-:S03]  /*13f0*/  IMAD.MOV.U32 R10, RZ, RZ, 0x3 ;  /* 0x00000003ff0a7424 */ /* 0x000fc600078e00ff */
[----:B------:R-:W-:Y:S02]  /*1400*/  LOP3.LUT R3, R3, 0x3f800000, RZ, 0xfc, !PT ;  /* 0x3f80000003037812 */ /* 0x000fe400078efcff */
[----:B------:R-:W-:Y:S02]  /*1410*/  SHF.L.U32 R10, R10, R13, RZ ;  /* 0x0000000d0a0a7219 */ /* 0x000fe400000006ff */
[----:B------:R-:W0:Y:S02]  /*1420*/  MUFU.RCP R6, R3 ;  /* 0x0000000300067308 */ /* 0x000e240000001000 */
[----:B0-----:R-:W-:-:S04]  /*1430*/  FFMA R5, R3, R6, -1 ;  /* 0xbf80000003057423 */ /* 0x001fc80000000006 */
[----:B------:R-:W-:-:S04]  /*1440*/  FADD.FTZ R5, -R5, -RZ ;  /* 0x800000ff05057221 */ /* 0x000fc80000010100 */
[CCC-:B------:R-:W-:Y:S01]  /*1450*/  FFMA.RM R8, R6.reuse, R5.reuse, R6.reuse ;  /* 0x0000000506087223 */ /* 0x1c0fe20000004006 */
[----:B------:R-:W-:-:S04]  /*1460*/  FFMA.RP R9, R6, R5, R6 ;  /* 0x0000000506097223 */ /* 0x000fc80000008006 */
[C---:B------:R-:W-:Y:S02]  /*1470*/  LOP3.LUT R5, R8.reuse, 0x7fffff, RZ, 0xc0, !PT ;  /* 0x007fffff08057812 */ /* 0x040fe400078ec0ff */
[----:B------:R-:W-:Y:S02]  /*1480*/  FSETP.NEU.FTZ.AND P0, PT, R8, R9, PT ;  /* 0x000000090800720b */ /* 0x000fe40003f1d000 */
[----:B------:R-:W-:Y:S02]  /*1490*/  LOP3.LUT R5, R5, 0x800000, RZ, 0xfc, !PT ;  /* 0x0080000005057812 */ /* 0x000fe400078efcff */
[----:B------:R-:W-:Y:S02]  /*14a0*/  SEL R6, RZ, 0xffffffff, !P0 ;  /* 0xffffffffff067807 */ /* 0x000fe40004000000 */
[----:B------:R-:W-:Y:S02]  /*14b0*/  LOP3.LUT R10, R10, R5, RZ, 0xc0, !PT ;  /* 0x000000050a0a7212 */ /* 0x000fe400078ec0ff */
[----:B------:R-:W-:-:S02]  /*14c0*/  IADD3 R6, PT, PT, -R6, RZ, RZ ;  /* 0x000000ff06067210 */ /* 0x000fc40007ffe1ff */
[-C--:B------:R-:W-:Y:S02]  /*14d0*/  SHF.R.U32.HI R10, RZ, R13.reuse, R10 ;  /* 0x0000000dff0a7219 */ /* 0x080fe4000001160a */
[----:B------:R-:W-:Y:S02]  /*14e0*/  LOP3.LUT P1, RZ, R6, R13, R5, 0xf8, !PT ;  /* 0x0000000d06ff7212 */ /* 0x000fe4000782f805 */
[C---:B------:R-:W-:Y:S02]  /*14f0*/  LOP3.LUT P0, RZ, R10.reuse, 0x1, RZ, 0xc0, !PT ;  /* 0x000000010aff7812 */ /* 0x040fe4000780c0ff */
[----:B------:R-:W-:Y:S02]  /*1500*/  LOP3.LUT P2, RZ, R10, 0x2, RZ, 0xc0, !PT ;  /* 0x000000020aff7812 */ /* 0x000fe4000784c0ff */
[----:B------:R-:W-:Y:S02]  /*1510*/  IADD3 R6, PT, PT, R11, -0xfc, RZ ;  /* 0xffffff040b067810 */ /* 0x000fe40007ffe0ff */
[----:B------:R-:W-:-:S02]  /*1520*/  PLOP3.LUT P0, PT, P0, P1, P2, 0xe0, 0x0 ;  /* 0x000000000000781c */ /* 0x000fc40000703c20 */
[----:B------:R-:W-:Y:S02]  /*1530*/  LOP3.LUT P1, RZ, R0, 0x7fffff, RZ, 0xc0, !PT ;  /* 0x007fffff00ff7812 */ /* 0x000fe4000782c0ff */
[----:B------:R-:W-:-:S05]  /*1540*/  SEL R3, RZ, 0x1, !P0 ;  /* 0x00000001ff037807 */ /* 0x000fca0004000000 */
[----:B------:R-:W-:-:S05]  /*1550*/  IMAD.MOV R3, RZ, RZ, -R3 ;  /* 0x000000ffff037224 */ /* 0x000fca00078e0a03 */
[----:B------:R-:W-:Y:S02]  /*1560*/  ISETP.GE.AND P0, PT, R3, RZ, PT ;  /* 0x000000ff0300720c */ /* 0x000fe40003f06270 */
[----:B------:R-:W-:-:S11]  /*1570*/  SHF.R.U32.HI R3, RZ, R6, R5 ;  /* 0x00000006ff037219 */ /* 0x000fd60000011605 */
[----:B------:R-:W-:-:S05]  /*1580*/  @!P0 VIADD R3, R3, 0x1 ;  /* 0x0000000103038836 */ /* 0x000fca0000000000 */
[----:B------:R-:W-:-:S04]  /*1590*/  @!P1 SHF.L.U32 R3, R3, 0x1, RZ ;  /* 0x0000000103039819 */ /* 0x000fc800000006ff */
[----:B------:R-:W-:Y:S01]  /*15a0*/  LOP3.LUT R3, R3, 0x80000000, R0, 0xf8, !PT ;  /* 0x8000000003037812 */ /* 0x000fe200078ef800 */
[----:B------:R-:W-:Y:S06]  /*15b0*/  BRA `(.L_x_16) ;  /* 0x0000000000047947 */ /* 0x000fec0003800000 */
.L_x_17:
[----:B------:R0:W1:Y:S02]  /*15c0*/  MUFU.RCP R3, R0 ;  /* 0x0000000000037308 */ /* 0x0000640000001000 */
.L_x_16:
[----:B------:R-:W-:-:S04]  /*15d0*/  IMAD.MOV.U32 R5, RZ, RZ, 0x0 ;  /* 0x00000000ff057424 */ /* 0x000fc800078e00ff */
[----:B0123--:R-:W-:Y:S05]  /*15e0*/  RET.REL.NODEC R4 `(_ZN36_GLOBAL__N__5bcc8037_4_k_cu_d439a41319adamw_update_kernelEPfPKfS0_S0_lfffffii) ;  /* 0xffffffe804847950 */ /* 0x00ffea0003c3ffff */
        .weak           $__internal_1_$__cuda_sm20_sqrt_rn_f32_slowpath
        .type           $__internal_1_$__cuda_sm20_sqrt_rn_f32_slowpath,@function
        .size           $__internal_1_$__cuda_sm20_sqrt_rn_f32_slowpath,($__internal_2_$__cuda_sm3x_div_rn_noftz_f32_slowpath - $__internal_1_$__cuda_sm20_sqrt_rn_f32_slowpath)
$__internal_1_$__cuda_sm20_sqrt_rn_f32_slowpath:
[----:B------:R-:W-:-:S13]  /*15f0*/  LOP3.LUT P0, RZ, R2, 0x7fffffff, RZ, 0xc0, !PT ;  /* 0x7fffffff02ff7812 */ /* 0x000fda000780c0ff */
[----:B------:R-:W-:Y:S01]  /*1600*/  @!P0 MOV R3, R2 ;  /* 0x0000000200038202 */ /* 0x000fe20000000f00 */
[----:B------:R-:W-:Y:S06]  /*1610*/  @!P0 BRA `(.L_x_18) ;  /* 0x0000000000408947 */ /* 0x000fec0003800000 */
[----:B------:R-:W-:-:S13]  /*1620*/  FSETP.GEU.FTZ.AND P0, PT, R2, RZ, PT ;  /* 0x000000ff0200720b */ /* 0x000fda0003f1e000 */
[----:B------:R-:W-:Y:S01]  /*1630*/  @!P0 IMAD.MOV.U32 R3, RZ, RZ, 0x7fffffff ;  /* 0x7fffffffff038424 */ /* 0x000fe200078e00ff */
[----:B------:R-:W-:Y:S06]  /*1640*/  @!P0 BRA `(.L_x_18) ;  /* 0x0000000000348947 */ /* 0x000fec0003800000 */
[----:B------:R-:W-:-:S13]  /*1650*/  FSETP.GTU.FTZ.AND P0, PT, |R2|, +INF , PT ;  /* 0x7f8000000200780b */ /* 0x000fda0003f1c200 */
[----:B------:R-:W-:Y:S01]  /*1660*/  @P0 FADD.FTZ R3, R2, 1 ;  /* 0x3f80000002030421 */ /* 0x000fe20000010000 */
[----:B------:R-:W-:Y:S06]  /*1670*/  @P0 BRA `(.L_x_18) ;  /* 0x0000000000280947 */ /* 0x000fec0003800000 */
[----:B------:R-:W-:-:S13]  /*1680*/  FSETP.NEU.FTZ.AND P0, PT, |R2|, +INF , PT ;  /* 0x7f8000000200780b */ /* 0x000fda0003f1d200 */
[----:B------:R-:W-:-:S04]  /*1690*/  @P0 FFMA R14, R2, 1.84467440737095516160e+19, RZ ;  /* 0x5f800000020e0823 */ /* 0x000fc800000000ff */
[----:B------:R-:W0:Y:S02]  /*16a0*/  @P0 MUFU.RSQ R3, R14 ;  /* 0x0000000e00030308 */ /* 0x000e240000001400 */
[----:B0-----:R-:W-:Y:S01]  /*16b0*/  @P0 FMUL.FTZ R15, R14, R3 ;  /* 0x000000030e0f0220 */ /* 0x001fe20000410000 */
[----:B------:R-:W-:Y:S01]  /*16c0*/  @P0 FMUL.FTZ R17, R3, 0.5 ;  /* 0x3f00000003110820 */ /* 0x000fe20000410000 */
[----:B------:R-:W-:Y:S02]  /*16d0*/  @!P0 MOV R3, R2 ;  /* 0x0000000200038202 */ /* 0x000fe40000000f00 */
[----:B------:R-:W-:-:S04]  /*16e0*/  @P0 FADD.FTZ R16, -R15, -RZ ;  /* 0x800000ff0f100221 */ /* 0x000fc80000010100 */
[----:B------:R-:W-:-:S04]  /*16f0*/  @P0 FFMA R16, R15, R16, R14 ;  /* 0x000000100f100223 */ /* 0x000fc8000000000e */
[----:B------:R-:W-:-:S04]  /*1700*/  @P0 FFMA R16, R16, R17, R15 ;  /* 0x0000001110100223 */ /* 0x000fc8000000000f */
[----:B------:R-:W-:-:S07]  /*1710*/  @P0 FMUL.FTZ R3, R16, 2.3283064365386962891e-10 ;  /* 0x2f80000010030820 */ /* 0x000fce0000410000 */
.L_x_18:
[----:B------:R-:W-:Y:S01]  /*1720*/  IMAD.MOV.U32 R14, RZ, RZ, R3 ;  /* 0x000000ffff0e7224 */ /* 0x000fe200078e0003 */
[----:B------:R-:W-:Y:S01]  /*1730*/  MOV R2, R18 ;  /* 0x0000001200027202 */ /* 0x000fe20000000f00 */
[----:B------:R-:W-:-:S04]  /*1740*/  IMAD.MOV.U32 R3, RZ, RZ, 0x0 ;  /* 0x00000000ff037424 */ /* 0x000fc800078e00ff */
[----:B------:R-:W-:Y:S05]  /*1750*/  RET.REL.NODEC R2 `(_ZN36_GLOBAL__N__5bcc8037_4_k_cu_d439a41319adamw_update_kernelEPfPKfS0_S0_lfffffii) ;  /* 0xffffffe802287950 */ /* 0x000fea0003c3ffff */
        .weak           $__internal_2_$__cuda_sm3x_div_rn_noftz_f32_slowpath
        .type           $__internal_2_$__cuda_sm3x_div_rn_noftz_f32_slowpath,@function
        .size           $__internal_2_$__cuda_sm3x_div_rn_noftz_f32_slowpath,(.L_x_36 - $__internal_2_$__cuda_sm3x_div_rn_noftz_f32_slowpath)
$__internal_2_$__cuda_sm3x_div_rn_noftz_f32_slowpath:
[----:B------:R-:W-:Y:S01]  /*1760*/  SHF.R.U32.HI R15, RZ, 0x17, R17 ;  /* 0x00000017ff0f7819 */ /* 0x000fe20000011611 */
[----:B------:R-:W-:Y:S01]  /*1770*/  BSSY.RECONVERGENT B2, `(.L_x_19) ;  /* 0x0000064000027945 */ /* 0x000fe20003800200 */
[----:B------:R-:W-:Y:S02]  /*1780*/  SHF.R.U32.HI R0, RZ, 0x17, R3 ;  /* 0x00000017ff007819 */ /* 0x000fe40000011603 */
[----:B------:R-:W-:Y:S02]  /*1790*/  LOP3.LUT R15, R15, 0xff, RZ, 0xc0, !PT ;  /* 0x000000ff0f0f7812 */ /* 0x000fe400078ec0ff */
[----:B------:R-:W-:Y:S02]  /*17a0*/  LOP3.LUT R20, R0, 0xff, RZ, 0xc0, !PT ;  /* 0x000000ff00147812 */ /* 0x000fe400078ec0ff */
[----:B------:R-:W-:Y:S02]  /*17b0*/  IADD3 R19, PT, PT, R15, -0x1, RZ ;  /* 0xffffffff0f137810 */ /* 0x000fe40007ffe0ff */
[----:B------:R-:W-:Y:S01]  /*17c0*/  MOV R16, R17 ;  /* 0x0000001100107202 */ /* 0x000fe20000000f00 */
[----:B------:R-:W-:Y:S01]  /*17d0*/  VIADD R18, R20, 0xffffffff ;  /* 0xffffffff14127836 */ /* 0x000fe20000000000 */
[----:B------:R-:W-:-:S04]  /*17e0*/  ISETP.GT.U32.AND P0, PT, R19, 0xfd, PT ;  /* 0x000000fd1300780c */ /* 0x000fc80003f04070 */
[----:B------:R-:W-:-:S13]  /*17f0*/  ISETP.GT.U32.OR P0, PT, R18, 0xfd, P0 ;  /* 0x000000fd1200780c */ /* 0x000fda0000704470 */
[----:B------:R-:W-:Y:S01]  /*1800*/  @!P0 IMAD.MOV.U32 R14, RZ, RZ, RZ ;  /* 0x000000ffff0e8224 */ /* 0x000fe200078e00ff */
[----:B------:R-:W-:Y:S06]  /*1810*/  @!P0 BRA `(.L_x_20) ;  /* 0x0000000000608947 */ /* 0x000fec0003800000 */
[----:B------:R-:W-:Y:S02]  /*1820*/  FSETP.GTU.FTZ.AND P0, PT, |R3|, +INF , PT ;  /* 0x7f8000000300780b */ /* 0x000fe40003f1c200 */
[----:B------:R-:W-:Y:S02]  /*1830*/  FSETP.GTU.FTZ.AND P1, PT, |R17|, +INF , PT ;  /* 0x7f8000001100780b */ /* 0x000fe40003f3c200 */
[----:B------:R-:W-:Y:S02]  /*1840*/  MOV R0, R17 ;  /* 0x0000001100007202 */ /* 0x000fe40000000f00 */
[----:B------:R-:W-:-:S13]  /*1850*/  PLOP3.LUT P0, PT, P0, P1, PT, 0xf8, 0x8f ;  /* 0x00000000008f781c */ /* 0x000fda0000703f70 */
[----:B------:R-:W-:Y:S05]  /*1860*/  @P0 BRA `(.L_x_21) ;  /* 0x00000004004c0947 */ /* 0x000fea0003800000 */
[----:B------:R-:W-:-:S13]  /*1870*/  LOP3.LUT P0, RZ, R16, 0x7fffffff, R3, 0xc8, !PT ;  /* 0x7fffffff10ff7812 */ /* 0x000fda000780c803 */
[----:B------:R-:W-:Y:S05]  /*1880*/  @!P0 BRA `(.L_x_22) ;  /* 0x00000004003c8947 */ /* 0x000fea0003800000 */
[C---:B------:R-:W-:Y:S02]  /*1890*/  FSETP.NEU.FTZ.AND P1, PT, |R3|.reuse, +INF , PT ;  /* 0x7f8000000300780b */ /* 0x040fe40003f3d200 */
[----:B------:R-:W-:Y:S02]  /*18a0*/  FSETP.NEU.FTZ.AND P2, PT, |R0|, +INF , PT ;  /* 0x7f8000000000780b */ /* 0x000fe40003f5d200 */
[----:B------:R-:W-:-:S11]  /*18b0*/  FSETP.NEU.FTZ.AND P0, PT, |R3|, +INF , PT ;  /* 0x7f8000000300780b */ /* 0x000fd60003f1d200 */
[----:B------:R-:W-:Y:S05]  /*18c0*/  @!P2 BRA !P1, `(.L_x_22) ;  /* 0x00000004002ca947 */ /* 0x000fea0004800000 */
[----:B------:R-:W-:-:S04]  /*18d0*/  LOP3.LUT P1, RZ, R3, 0x7fffffff, RZ, 0xc0, !PT ;  /* 0x7fffffff03ff7812 */ /* 0x000fc8000782c0ff */
[----:B------:R-:W-:-:S13]  /*18e0*/  PLOP3.LUT P1, PT, P2, P1, PT, 0x2f, 0xf2 ;  /* 0x0000000000f2781c */ /* 0x000fda0001722577 */
[----:B------:R-:W-:Y:S05]  /*18f0*/  @P1 BRA `(.L_x_23) ;  /* 0x0000000400181947 */ /* 0x000fea0003800000 */
[----:B------:R-:W-:-:S04]  /*1900*/  LOP3.LUT P1, RZ, R16, 0x7fffffff, RZ, 0xc0, !PT ;  /* 0x7fffffff10ff7812 */ /* 0x000fc8000782c0ff */
[----:B------:R-:W-:-:S13]  /*1910*/  PLOP3.LUT P0, PT, P0, P1, PT, 0x2f, 0xf2 ;  /* 0x0000000000f2781c */ /* 0x000fda0000702577 */
[----:B------:R-:W-:Y:S05]  /*1920*/  @P0 BRA `(.L_x_24) ;  /* 0x0000000400000947 */ /* 0x000fea0003800000 */
[----:B------:R-:W-:Y:S02]  /*1930*/  ISETP.GE.AND P0, PT, R18, RZ, PT ;  /* 0x000000ff1200720c */ /* 0x000fe40003f06270 */
[----:B------:R-:W-:-:S11]  /*1940*/  ISETP.GE.AND P1, PT, R19, RZ, PT ;  /* 0x000000ff1300720c */ /* 0x000fd60003f26270 */
[----:B------:R-:W-:Y:S01]  /*1950*/  @P0 IMAD.MOV.U32 R14, RZ, RZ, RZ ;  /* 0x000000ffff0e0224 */ /* 0x000fe200078e00ff */
[----:B------:R-:W-:Y:S01]  /*1960*/  @!P0 MOV R14, 0xffffffc0 ;  /* 0xffffffc0000e8802 */ /* 0x000fe20000000f00 */
[----:B------:R-:W-:Y:S01]  /*1970*/  @!P0 FFMA R3, R3, 1.84467440737095516160e+19, RZ ;  /* 0x5f80000003038823 */ /* 0x000fe200000000ff */
[----:B------:R-:W-:-:S03]  /*1980*/  @!P1 FFMA R16, R0, 1.84467440737095516160e+19, RZ ;  /* 0x5f80000000109823 */ /* 0x000fc600000000ff */
[----:B------:R-:W-:-:S07]  /*1990*/  @!P1 VIADD R14, R14, 0x40 ;  /* 0x000000400e0e9836 */ /* 0x000fce0000000000 */
.L_x_20:
[----:B------:R-:W-:Y:S01]  /*19a0*/  LEA R17, R15, 0xc0800000, 0x17 ;  /* 0xc08000000f117811 */ /* 0x000fe200078eb8ff */
[----:B------:R-:W-:Y:S03]  /*19b0*/  BSSY.RECONVERGENT B3, `(.L_x_25) ;  /* 0x0000036000037945 */ /* 0x000fe60003800200 */
[----:B------:R-:W-:Y:S01]  /*19c0*/  IADD3 R17, PT, PT, -R17, R16, RZ ;  /* 0x0000001011117210 */ /* 0x000fe20007ffe1ff */
[----:B------:R-:W-:-:S03]  /*19d0*/  VIADD R16, R20, 0xffffff81 ;  /* 0xffffff8114107836 */ /* 0x000fc60000000000 */
[----:B------:R0:W1:Y:S01]  /*19e0*/  MUFU.RCP R18, R17 ;  /* 0x0000001100127308 */ /* 0x0000620000001000 */
[----:B------:R-:W-:Y:S01]  /*19f0*/  FADD.FTZ R19, -R17, -RZ ;  /* 0x800000ff11137221 */ /* 0x000fe20000010100 */
[C---:B------:R-:W-:Y:S01]  /*1a00*/  IMAD R0, R16.reuse, -0x800000, R3 ;  /* 0xff80000010007824 */ /* 0x040fe200078e0203 */
[----:B0-----:R-:W-:-:S04]  /*1a10*/  IADD3 R17, PT, PT, R16, 0x7f, -R15 ;  /* 0x0000007f10117810 */ /* 0x001fc80007ffe80f */
[----:B------:R-:W-:Y:S01]  /*1a20*/  IADD3 R17, PT, PT, R17, R14, RZ ;  /* 0x0000000e11117210 */ /* 0x000fe20007ffe0ff */
[----:B-1----:R-:W-:-:S04]  /*1a30*/  FFMA R21, R18, R19, 1 ;  /* 0x3f80000012157423 */ /* 0x002fc80000000013 */
[----:B------:R-:W-:-:S04]  /*1a40*/  FFMA R3, R18, R21, R18 ;  /* 0x0000001512037223 */ /* 0x000fc80000000012 */
[----:B------:R-:W-:-:S04]  /*1a50*/  FFMA R18, R0, R3, RZ ;  /* 0x0000000300127223 */ /* 0x000fc800000000ff */
[----:B------:R-:W-:-:S04]  /*1a60*/  FFMA R20, R19, R18, R0 ;  /* 0x0000001213147223 */ /* 0x000fc80000000000 */
[----:B------:R-:W-:-:S04]  /*1a70*/  FFMA R20, R3, R20, R18 ;  /* 0x0000001403147223 */ /* 0x000fc80000000012 */
[----:B------:R-:W-:-:S04]  /*1a80*/  FFMA R19, R19, R20, R0 ;  /* 0x0000001413137223 */ /* 0x000fc80000000000 */
[----:B------:R-:W-:-:S05]  /*1a90*/  FFMA R0, R3, R19, R20 ;  /* 0x0000001303007223 */ /* 0x000fca0000000014 */
[----:B------:R-:W-:-:S04]  /*1aa0*/  SHF.R.U32.HI R15, RZ, 0x17, R0 ;  /* 0x00000017ff0f7819 */ /* 0x000fc80000011600 */
[----:B------:R-:W-:-:S05]  /*1ab0*/  LOP3.LUT R15, R15, 0xff, RZ, 0xc0, !PT ;  /* 0x000000ff0f0f7812 */ /* 0x000fca00078ec0ff */
[----:B------:R-:W-:-:S05]  /*1ac0*/  IMAD.IADD R18, R15, 0x1, R17 ;  /* 0x000000010f127824 */ /* 0x000fca00078e0211 */
[----:B------:R-:W-:-:S04]  /*1ad0*/  IADD3 R14, PT, PT, R18, -0x1, RZ ;  /* 0xffffffff120e7810 */ /* 0x000fc80007ffe0ff */
[----:B------:R-:W-:-:S13]  /*1ae0*/  ISETP.GE.U32.AND P0, PT, R14, 0xfe, PT ;  /* 0x000000fe0e00780c */ /* 0x000fda0003f06070 */
[----:B------:R-:W-:Y:S05]  /*1af0*/  @!P0 BRA `(.L_x_26) ;  /* 0x0000000000808947 */ /* 0x000fea0003800000 */
[----:B------:R-:W-:-:S13]  /*1b00*/  ISETP.GT.AND P0, PT, R18, 0xfe, PT ;  /* 0x000000fe1200780c */ /* 0x000fda0003f04270 */
[----:B------:R-:W-:Y:S05]  /*1b10*/  @P0 BRA `(.L_x_27) ;  /* 0x00000000006c0947 */ /* 0x000fea0003800000 */
[----:B------:R-:W-:-:S13]  /*1b20*/  ISETP.GE.AND P0, PT, R18, 0x1, PT ;  /* 0x000000011200780c */ /* 0x000fda0003f06270 */
[----:B------:R-:W-:Y:S05]  /*1b30*/  @P0 BRA `(.L_x_28) ;  /* 0x0000000000740947 */ /* 0x000fea0003800000 */
[----:B------:R-:W-:Y:S02]  /*1b40*/  ISETP.GE.AND P0, PT, R18, -0x18, PT ;  /* 0xffffffe81200780c */ /* 0x000fe40003f06270 */
[----:B------:R-:W-:-:S11]  /*1b50*/  LOP3.LUT R0, R0, 0x80000000, RZ, 0xc0, !PT ;  /* 0x8000000000007812 */ /* 0x000fd600078ec0ff */
[----:B------:R-:W-:Y:S05]  /*1b60*/  @!P0 BRA `(.L_x_28) ;  /* 0x0000000000688947 */ /* 0x000fea0003800000 */
[CCC-:B------:R-:W-:Y:S01]  /*1b70*/  FFMA.RZ R14, R3.reuse, R19.reuse, R20.reuse ;  /* 0x00000013030e7223 */ /* 0x1c0fe2000000c014 */
[C---:B------:R-:W-:Y:S01]  /*1b80*/  VIADD R16, R18.reuse, 0x20 ;  /* 0x0000002012107836 */ /* 0x040fe20000000000 */
[C---:B------:R-:W-:Y:S02]  /*1b90*/  ISETP.NE.AND P2, PT, R18.reuse, RZ, PT ;  /* 0x000000ff1200720c */ /* 0x040fe40003f45270 */
[----:B------:R-:W-:Y:S02]  /*1ba0*/  ISETP.NE.AND P1, PT, R18, RZ, PT ;  /* 0x000000ff1200720c */ /* 0x000fe40003f25270 */
[----:B------:R-:W-:Y:S01]  /*1bb0*/  LOP3.LUT R15, R14, 0x7fffff, RZ, 0xc0, !PT ;  /* 0x007fffff0e0f7812 */ /* 0x000fe200078ec0ff */
[CCC-:B------:R-:W-:Y:S01]  /*1bc0*/  FFMA.RP R14, R3.reuse, R19.reuse, R20.reuse ;  /* 0x00000013030e7223 */ /* 0x1c0fe20000008014 */
[----:B------:R-:W-:Y:S01]  /*1bd0*/  FFMA.RM R3, R3, R19, R20 ;  /* 0x0000001303037223 */ /* 0x000fe20000004014 */
[----:B------:R-:W-:Y:S02]  /*1be0*/  IADD3 R17, PT, PT, -R18, RZ, RZ ;  /* 0x000000ff12117210 */ /* 0x000fe40007ffe1ff */
[----:B------:R-:W-:-:S02]  /*1bf0*/  LOP3.LUT R15, R15, 0x800000, RZ, 0xfc, !PT ;  /* 0x008000000f0f7812 */ /* 0x000fc400078efcff */
[----:B------:R-:W-:Y:S02]  /*1c00*/  FSETP.NEU.FTZ.AND P0, PT, R14, R3, PT ;  /* 0x000000030e00720b */ /* 0x000fe40003f1d000 */
[----:B------:R-:W-:Y:S02]  /*1c10*/  SHF.L.U32 R16, R15, R16, RZ ;  /* 0x000000100f107219 */ /* 0x000fe400000006ff */
[----:B------:R-:W-:Y:S02]  /*1c20*/  SEL R14, R17, RZ, P2 ;  /* 0x000000ff110e7207 */ /* 0x000fe40001000000 */
[----:B------:R-:W-:Y:S02]  /*1c30*/  ISETP.NE.AND P1, PT, R16, RZ, P1 ;  /* 0x000000ff1000720c */ /* 0x000fe40000f25270 */
[----:B------:R-:W-:Y:S02]  /*1c40*/  SHF.R.U32.HI R14, RZ, R14, R15 ;  /* 0x0000000eff0e7219 */ /* 0x000fe4000001160f */
[----:B------:R-:W-:-:S02]  /*1c50*/  PLOP3.LUT P0, PT, P0, P1, PT, 0xf8, 0x8f ;  /* 0x00000000008f781c */ /* 0x000fc40000703f70 */
[----:B------:R-:W-:Y:S02]  /*1c60*/  SHF.R.U32.HI R16, RZ, 0x1, R14 ;  /* 0x00000001ff107819 */ /* 0x000fe4000001160e */
[----:B------:R-:W-:-:S04]  /*1c70*/  SEL R3, RZ, 0x1, !P0 ;  /* 0x00000001ff037807 */ /* 0x000fc80004000000 */
[----:B------:R-:W-:-:S04]  /*1c80*/  LOP3.LUT R3, R3, 0x1, R16, 0xf8, !PT ;  /* 0x0000000103037812 */ /* 0x000fc800078ef810 */
[----:B------:R-:W-:-:S05]  /*1c90*/  LOP3.LUT R3, R3, R14, RZ, 0xc0, !PT ;  /* 0x0000000e03037212 */ /* 0x000fca00078ec0ff */
[----:B------:R-:W-:-:S05]  /*1ca0*/  IMAD.IADD R3, R16, 0x1, R3 ;  /* 0x0000000110037824 */ /* 0x000fca00078e0203 */
[----:B------:R-:W-:Y:S01]  /*1cb0*/  LOP3.LUT R0, R3, R0, RZ, 0xfc, !PT ;  /* 0x0000000003007212 */ /* 0x000fe200078efcff */
[----:B------:R-:W-:Y:S06]  /*1cc0*/  BRA `(.L_x_28) ;  /* 0x0000000000107947 */ /* 0x000fec0003800000 */
.L_x_27:
[----:B------:R-:W-:-:S04]  /*1cd0*/  LOP3.LUT R0, R0, 0x80000000, RZ, 0xc0, !PT ;  /* 0x8000000000007812 */ /* 0x000fc800078ec0ff */
[----:B------:R-:W-:Y:S01]  /*1ce0*/  LOP3.LUT R0, R0, 0x7f800000, RZ, 0xfc, !PT ;  /* 0x7f80000000007812 */ /* 0x000fe200078efcff */
[----:B------:R-:W-:Y:S06]  /*1cf0*/  BRA `(.L_x_28) ;  /* 0x0000000000047947 */ /* 0x000fec0003800000 */
.L_x_26:
[----:B------:R-:W-:-:S07]  /*1d00*/  LEA R0, R17, R0, 0x17 ;  /* 0x0000000011007211 */ /* 0x000fce00078eb8ff */
.L_x_28:
[----:B------:R-:W-:Y:S05]  /*1d10*/  BSYNC.RECONVERGENT B3 ;  /* 0x0000000000037941 */ /* 0x000fea0003800200 */
.L_x_25:
[----:B------:R-:W-:Y:S05]  /*1d20*/  BRA `(.L_x_29) ;  /* 0x0000000000207947 */ /* 0x000fea0003800000 */
.L_x_24:
[----:B------:R-:W-:-:S04]  /*1d30*/  LOP3.LUT R0, R16, 0x80000000, R3, 0x48, !PT ;  /* 0x8000000010007812 */ /* 0x000fc800078e4803 */
[----:B------:R-:W-:Y:S01]  /*1d40*/  LOP3.LUT R0, R0, 0x7f800000, RZ, 0xfc, !PT ;  /* 0x7f80000000007812 */ /* 0x000fe200078efcff */
[----:B------:R-:W-:Y:S06]  /*1d50*/  BRA `(.L_x_29) ;  /* 0x0000000000147947 */ /* 0x000fec0003800000 */
.L_x_23:
[----:B------:R-:W-:Y:S01]  /*1d60*/  LOP3.LUT R0, R16, 0x80000000, R3, 0x48, !PT ;  /* 0x8000000010007812 */ /* 0x000fe200078e4803 */
[----:B------:R-:W-:Y:S06]  /*1d70*/  BRA `(.L_x_29) ;  /* 0x00000000000c7947 */ /* 0x000fec0003800000 */
.L_x_22:
[----:B------:R-:W0:Y:S01]  /*1d80*/  MUFU.RSQ R0, -QNAN ;  /* 0xffc0000000007908 */ /* 0x000e220000001400 */
[----:B------:R-:W-:Y:S05]  /*1d90*/  BRA `(.L_x_29) ;  /* 0x0000000000047947 */ /* 0x000fea0003800000 */
.L_x_21:
[----:B------:R-:W-:-:S07]  /*1da0*/  FADD.FTZ R0, R3, R0 ;  /* 0x0000000003007221 */ /* 0x000fce0000010000 */
.L_x_29:
[----:B------:R-:W-:Y:S05]  /*1db0*/  BSYNC.RECONVERGENT B2 ;  /* 0x0000000000027941 */ /* 0x000fea0003800200 */
.L_x_19:
[----:B------:R-:W-:-:S04]  /*1dc0*/  IMAD.MOV.U32 R3, RZ, RZ, 0x0 ;  /* 0x00000000ff037424 */ /* 0x000fc800078e00ff */
[----:B0-----:R-:W-:Y:S05]  /*1dd0*/  RET.REL.NODEC R2 `(_ZN36_GLOBAL__N__5bcc8037_4_k_cu_d439a41319adamw_update_kernelEPfPKfS0_S0_lfffffii) ;  /* 0xffffffe002887950 */ /* 0x001fea0003c3ffff */
.L_x_30:
[----:B------:R-:W-:-:S00]  /*1de0*/  BRA `(.L_x_30) ;  /* 0xfffffffc00fc7947 */ /* 0x000fc0000383ffff */
[----:B------:R-:W-:-:S00]  /*1df0*/  NOP ;  /* 0x0000000000007918 */ /* 0x000fc00000000000 */
        /* <DEDUP_REMOVED lines=8> */
.L_x_36:


//--------------------- .text._ZN36_GLOBAL__N__5bcc8037_4_k_cu_d439a41317sgd_update_kernelEPfPKfS0_lfffif --------------------------
	.section	.text._ZN36_GLOBAL__N__5bcc8037_4_k_cu_d439a41317sgd_update_kernelEPfPKfS0_lfffif,"ax",@progbits
	.align	128
.text._ZN36_GLOBAL__N__5bcc8037_4_k_cu_d439a41317sgd_update_kernelEPfPKfS0_lfffif:
        .type           _ZN36_GLOBAL__N__5bcc8037_4_k_cu_d439a41317sgd_update_kernelEPfPKfS0_lfffif,@function
        .size           _ZN36_GLOBAL__N__5bcc8037_4_k_cu_d439a41317sgd_update_kernelEPfPKfS0_lfffif,(.L_x_40 - _ZN36_GLOBAL__N__5bcc8037_4_k_cu_d439a41317sgd_update_kernelEPfPKfS0_lfffif)
        .other          _ZN36_GLOBAL__N__5bcc8037_4_k_cu_d439a41317sgd_update_kernelEPfPKfS0_lfffif,@"STO_CUDA_ENTRY STV_DEFAULT"
_ZN36_GLOBAL__N__5bcc8037_4_k_cu_d439a41317sgd_update_kernelEPfPKfS0_lfffif:
[----:B------:R-:W-:Y:S01]  /*0000*/  LDC R1, c[0x0][0x37c] ;  /* 0x0000df00ff017b82 */ /* 0x000fe20000000800 */
[----:B------:R-:W0:Y:S07]  /*0010*/  S2R R0, SR_TID.X ;  /* 0x0000000000007919 */ /* 0x000e2e0000002100 */
        /* <DEDUP_REMOVED lines=8> */
[----:B------:R-:W0:Y:S01]  /*00a0*/  LDCU.64 UR10, c[0x0][0x390] ;  /* 0x00007200ff0a77ac */ /* 0x000e220008000a00 */
[----:B------:R-:W-:Y:S02]  /*00b0*/  IMAD.MOV.U32 R15, RZ, RZ, R2 ;  /* 0x000000ffff0f7224 */ /* 0x000fe400078e0002 */
[----:B------:R-:W-:Y:S01]  /*00c0*/  IMAD.MOV.U32 R10, RZ, RZ, R0 ;  /* 0x000000ffff0a7224 */ /* 0x000fe200078e0000 */
[----:B------:R-:W1:Y:S01]  /*00d0*/  LDCU UR5, c[0x0][0x3a4] ;  /* 0x00007480ff0577ac */ /* 0x000e620008000800 */
[----:B------:R-:W2:Y:S01]  /*00e0*/  LDCU UR4, c[0x0][0x370] ;  /* 0x00006e00ff0477ac */ /* 0x000ea20008000800 */
[----:B------:R-:W3:Y:S01]  /*00f0*/  LDCU.64 UR6, c[0x0][0x358] ;  /* 0x00006b00ff0677ac */ /* 0x000ee20008000a00 */
[----:B0-----:R-:W-:Y:S02]  /*0100*/  ISETP.NE.U32.AND P0, PT, RZ, UR10, PT ;  /* 0x0000000aff007c0c */ /* 0x001fe4000bf05070 */
[----:B-1----:R-:W-:Y:S02]  /*0110*/  FSETP.LT.AND P1, PT, RZ, UR5, PT ;  /* 0x00000005ff007c0b */ /* 0x002fe4000bf21000 */
[----:B------:R-:W-:Y:S01]  /*0120*/  ISETP.NE.AND.EX P0, PT, RZ, UR11, PT, P0 ;  /* 0x0000000bff007c0c */ /* 0x000fe2000bf05300 */
[----:B--2---:R-:W-:-:S12]  /*0130*/  IMAD R3, R3, UR4, RZ ;  /* 0x0000000403037c24 */ /* 0x004fd8000f8e02ff */
[----:B---3--:R-:W-:Y:S05]  /*0140*/  @P1 BRA P0, `(.L_x_31) ;  /* 0x0000000000581947 */ /* 0x008fea0000000000 */
[----:B------:R-:W0:Y:S01]  /*0150*/  LDCU UR4, c[0x0][0x3b0] ;  /* 0x00007600ff0477ac */ /* 0x000e220008000800 */
[----:B------:R-:W1:Y:S01]  /*0160*/  LDCU UR5, c[0x0][0x3a0] ;  /* 0x00007400ff0577ac */ /* 0x000e620008000800 */
[----:B------:R-:W2:Y:S01]  /*0170*/  LDCU.128 UR12, c[0x0][0x380] ;  /* 0x00007000ff0c77ac */ /* 0x000ea20008000c00 */
[----:B0-----:R-:W-:-:S13]  /*0180*/  FSETP.NEU.AND P1, PT, RZ, UR4, PT ;  /* 0x00000004ff007c0b */ /* 0x001fda000bf2d000 */
.L_x_32:
[C---:B------:R-:W-:Y:S01]  /*0190*/  IMAD.SHL.U32 R6, R10.reuse, 0x4, RZ ;  /* 0x000000040a067824 */ /* 0x040fe200078e00ff */
[----:B------:R-:W-:-:S04]  /*01a0*/  SHF.L.U64.HI R2, R10, 0x2, R15 ;  /* 0x000000020a027819 */ /* 0x000fc8000001020f */
[C---:B0-2---:R-:W-:Y:S02]  /*01b0*/  IADD3 R4, P0, PT, R6.reuse, UR12, RZ ;  /* 0x0000000c06047c10 */ /* 0x045fe4000ff1e0ff */
[----:B------:R-:W-:Y:S02]  /*01c0*/  IADD3 R6, P2, PT, R6, UR14, RZ ;  /* 0x0000000e06067c10 */ /* 0x000fe4000ff5e0ff */
[C---:B------:R-:W-:Y:S02]  /*01d0*/  IADD3.X R5, PT, PT, R2.reuse, UR13, RZ, P0, !PT ;  /* 0x0000000d02057c10 */ /* 0x040fe400087fe4ff */
[----:B------:R-:W-:-:S03]  /*01e0*/  IADD3.X R7, PT, PT, R2, UR15, RZ, P2, !PT ;  /* 0x0000000f02077c10 */ /* 0x000fc600097fe4ff */
[----:B------:R-:W2:Y:S04]  /*01f0*/  LDG.E R2, desc[UR6][R4.64] ;  /* 0x0000000604027981 */ /* 0x000ea8000c1e1900 */
[----:B------:R-:W2:Y:S01]  /*0200*/  LDG.E.CONSTANT R9, desc[UR6][R6.64] ;  /* 0x0000000606097981 */ /* 0x000ea2000c1e9900 */
[----:B------:R-:W-:-:S05]  /*0210*/  IMAD.IADD R10, R3, 0x1, R0 ;  /* 0x00000001030a7824 */ /* 0x000fca00078e0200 */
[----:B------:R-:W-:Y:S02]  /*0220*/  ISETP.GE.U32.AND P0, PT, R10, UR8, PT ;  /* 0x000000080a007c0c */ /* 0x000fe4000bf06070 */
[----:B------:R-:W-:-:S04]  /*0230*/  SHF.R.S32.HI R15, RZ, 0x1f, R10 ;  /* 0x0000001fff0f7819 */ /* 0x000fc8000001140a */
[----:B------:R-:W-:Y:S01]  /*0240*/  ISETP.GE.AND.EX P0, PT, R15, UR9, PT, P0 ;  /* 0x000000090f007c0c */ /* 0x000fe2000bf06300 */
[----:B------:R-:W-:Y:S02]  /*0250*/  IMAD.MOV.U32 R0, RZ, RZ, R10 ;  /* 0x000000ffff007224 */ /* 0x000fe400078e000a */
[----:B--2---:R-:W-:-:S04]  /*0260*/  @P1 FFMA R9, R2, UR4, R9 ;  /* 0x0000000402091c23 */ /* 0x004fc80008000009 */
[----:B-1----:R-:W-:-:S05]  /*0270*/  FFMA R9, -R9, UR5, R2 ;  /* 0x0000000509097c23 */ /* 0x002fca0008000102 */
[----:B------:R0:W-:Y:S01]  /*0280*/  STG.E desc[UR6][R4.64], R9 ;  /* 0x0000000904007986 */ /* 0x0001e2000c101906 */
[----:B------:R-:W-:Y:S05]  /*0290*/  @!P0 BRA `(.L_x_32) ;  /* 0xfffffffc00bc8947 */ /* 0x000fea000383ffff */
[----:B------:R-:W-:Y:S05]  /*02a0*/  EXIT ;  /* 0x000000000000794d */ /* 0x000fea0003800000 */
.L_x_31:
[----:B------:R-:W0:Y:S01]  /*02b0*/  LDC.64 R4, c[0x0][0x3a8] ;  /* 0x0000ea00ff047b82 */ /* 0x000e220000000a00 */
[----:B------:R-:W1:Y:S01]  /*02c0*/  LDCU UR4, c[0x0][0x3b0] ;  /* 0x00007600ff0477ac */ /* 0x000e620008000800 */
[----:B------:R-:W-:Y:S01]  /*02d0*/  BSSY.RECONVERGENT B0, `(.L_x_33) ;  /* 0x000001e000007945 */ /* 0x000fe20003800200 */
[----:B------:R-:W2:Y:S01]  /*02e0*/  LDCU UR16, c[0x0][0x3a0] ;  /* 0x00007400ff1077ac */ /* 0x000ea20008000800 */
[----:B------:R-:W3:Y:S01]  /*02f0*/  LDCU.128 UR12, c[0x0][0x380] ;  /* 0x00007000ff0c77ac */ /* 0x000ee20008000c00 */
[----:B-1----:R-:W-:Y:S02]  /*0300*/  FSETP.NEU.AND P2, PT, RZ, UR4, PT ;  /* 0x00000004ff007c0b */ /* 0x002fe4000bf4d000 */
[----:B0-----:R-:W-:Y:S01]  /*0310*/  ISETP.NE.AND P1, PT, R5, RZ, PT ;  /* 0x000000ff0500720c */ /* 0x001fe20003f25270 */
[----:B--23--:R-:W-:-:S12]  /*0320*/  FADD R2, -R4, 1 ;  /* 0x3f80000004027421 */ /* 0x00cfd80000000100 */
.L_x_34:
[C---:B------:R-:W-:Y:S01]  /*0330*/  IMAD.SHL.U32 R4, R10.reuse, 0x4, RZ ;  /* 0x000000040a047824 */ /* 0x040fe200078e00ff */
[----:B------:R-:W-:-:S04]  /*0340*/  SHF.L.U64.HI R15, R10, 0x2, R15 ;  /* 0x000000020a0f7819 */ /* 0x000fc8000001020f */
[C---:B------:R-:W-:Y:S02]  /*0350*/  IADD3 R8, P4, PT, R4.reuse, UR14, RZ ;  /* 0x0000000e04087c10 */ /* 0x040fe4000ff9e0ff */
[C---:B------:R-:W-:Y:S02]  /*0360*/  IADD3 R6, P3, PT, R4.reuse, UR12, RZ ;  /* 0x0000000c04067c10 */ /* 0x040fe4000ff7e0ff */
[----:B------:R-:W-:Y:S02]  /*0370*/  IADD3 R4, P0, PT, R4, UR10, RZ ;  /* 0x0000000a04047c10 */ /* 0x000fe4000ff1e0ff */
[C---:B------:R-:W-:Y:S02]  /*0380*/  IADD3.X R9, PT, PT, R15.reuse, UR15, RZ, P4, !PT ;  /* 0x0000000f0f097c10 */ /* 0x040fe4000a7fe4ff */
[C---:B------:R-:W-:Y:S02]  /*0390*/  IADD3.X R7, PT, PT, R15.reuse, UR13, RZ, P3, !PT ;  /* 0x0000000d0f077c10 */ /* 0x040fe40009ffe4ff */
[----:B------:R-:W-:Y:S01]  /*03a0*/  IADD3.X R5, PT, PT, R15, UR11, RZ, P0, !PT ;  /* 0x0000000b0f057c10 */ /* 0x000fe200087fe4ff */
[----:B------:R-:W2:Y:S04]  /*03b0*/  LDG.E.CONSTANT R12, desc[UR6][R8.64] ;  /* 0x00000006080c7981 */ /* 0x000ea8000c1e9900 */
[----:B------:R-:W2:Y:S04]  /*03c0*/  LDG.E R10, desc[UR6][R6.64] ;  /* 0x00000006060a7981 */ /* 0x000ea8000c1e1900 */
[----:B------:R-:W3:Y:S01]  /*03d0*/  LDG.E R11, desc[UR6][R4.64] ;  /* 0x00000006040b7981 */ /* 0x000ee2000c1e1900 */
[----:B--2---:R-:W-:Y:S01]  /*03e0*/  @P2 FFMA R12, R10, UR4, R12 ;  /* 0x000000040a0c2c23 */ /* 0x004fe2000800000c */
[----:B---3--:R-:W-:-:S04]  /*03f0*/  FMUL R11, R11, UR5 ;  /* 0x000000050b0b7c20 */ /* 0x008fc80008400000 */
[----:B------:R-:W-:-:S05]  /*0400*/  FFMA R11, R2, R12, R11 ;  /* 0x0000000c020b7223 */ /* 0x000fca000000000b */
[----:B------:R0:W-:Y:S02]  /*0410*/  STG.E desc[UR6][R4.64], R11 ;  /* 0x0000000b04007986 */ /* 0x0001e4000c101906 */
[----:B0-----:R-:W-:-:S04]  /*0420*/  @P1 FFMA R11, R11, UR5, R12 ;  /* 0x000000050b0b1c23 */ /* 0x001fc8000800000c */
[----:B------:R-:W-:Y:S01]  /*0430*/  FFMA R13, -R11, UR16, R10 ;  /* 0x000000100b0d7c23 */ /* 0x000fe2000800010a */
[----:B------:R-:W-:-:S04]  /*0440*/  IMAD.IADD R10, R3, 0x1, R0 ;  /* 0x00000001030a7824 */ /* 0x000fc800078e0200 */
[----:B------:R0:W-:Y:S01]  /*0450*/  STG.E desc[UR6][R6.64], R13 ;  /* 0x0000000d06007986 */ /* 0x0001e2000c101906 */
[----:B------:R-:W-:Y:S01]  /*0460*/  ISETP.GE.U32.AND P0, PT, R10, UR8, PT ;  /* 0x000000080a007c0c */ /* 0x000fe2000bf06070 */
[--C-:B------:R-:W-:Y:S01]  /*0470*/  IMAD.MOV.U32 R0, RZ, RZ, R10.reuse ;  /* 0x000000ffff007224 */ /* 0x100fe200078e000a */
[----:B------:R-:W-:-:S04]  /*0480*/  SHF.R.S32.HI R15, RZ, 0x1f, R10 ;  /* 0x0000001fff0f7819 */ /* 0x000fc8000001140a */
[----:B------:R-:W-:-:S13]  /*0490*/  ISETP.GE.AND.EX P0, PT, R15, UR9, PT, P0 ;  /* 0x000000090f007c0c */ /* 0x000fda000bf06300 */
[----:B0-----:R-:W-:Y:S05]  /*04a0*/  @!P0 BRA `(.L_x_34) ;  /* 0xfffffffc00a08947 */ /* 0x001fea000383ffff */
[----:B------:R-:W-:Y:S05]  /*04b0*/  BSYNC.RECONVERGENT B0 ;  /* 0x0000000000007941 */ /* 0x000fea0003800200 */
.L_x_33:
[----:B------:R-:W-:Y:S05]  /*04c0*/  EXIT ;  /* 0x000000000000794d */ /* 0x000fea0003800000 */
.L_x_35:
        /* <DEDUP_REMOVED lines=11> */
.L_x_40:


//--------------------- .nv.shared.reserved.0     --------------------------
	.section	.nv.shared.reserved.0,"aw",@nobits
	.weak		__nv_reservedSMEM_offset_0_alias
	.size		__nv_reservedSMEM_offset_0_alias, 0, 64
	.other		__nv_reservedSMEM_offset_0_alias,@"STO_CUDA_RESERVED_SHARED STV_DEFAULT"
__nv_reservedSMEM_offset_0_alias:
	.zero		0
	.zero		64


//--------------------- .nv.constant0._ZN36_GLOBAL__N__5bcc8037_4_k_cu_d439a41319adamw_update_kernelEPfPKfS0_S0_lfffffii --------------------------
	.section	.nv.constant0._ZN36_GLOBAL__N__5bcc8037_4_k_cu_d439a41319adamw_update_kernelEPfPKfS0_S0_lfffffii,"a",@progbits
	.sectionflags	@""
	.align	4
.nv.constant0._ZN36_GLOBAL__N__5bcc8037_4_k_cu_d439a41319adamw_update_kernelEPfPKfS0_S0_lfffffii:
	.zero		964


//--------------------- .nv.constant0._ZN36_GLOBAL__N__5bcc8037_4_k_cu_d439a41317sgd_update_kernelEPfPKfS0_lfffif --------------------------
	.section	.nv.constant0._ZN36_GLOBAL__N__5bcc8037_4_k_cu_d439a41317sgd_update_kernelEPfPKfS0_lfffif,"a",@progbits
	.sectionflags	@""
	.align	4
.nv.constant0._ZN36_GLOBAL__N__5bcc8037_4_k_cu_d439a41317sgd_update_kernelEPfPKfS0_lfffif:
	.zero		948


//--------------------- SYMBOLS --------------------------

	.type		.nv.reservedSmem.offset0,@object
	.size		.nv.reservedSmem.offset0,0x4
